//
// Generated by NVIDIA NVVM Compiler
//
// Compiler Build ID: CL-36424714
// Cuda compilation tools, release 13.0, V13.0.88
// Based on NVVM 20.0.0
//

.version 9.0
.target sm_100
.address_size 64

	// .globl	_Z7cudaBFSPiS_S_PbS0_ii

.visible .entry _Z7cudaBFSPiS_S_PbS0_ii(
	.param .u64 .ptr .align 1 _Z7cudaBFSPiS_S_PbS0_ii_param_0,
	.param .u64 .ptr .align 1 _Z7cudaBFSPiS_S_PbS0_ii_param_1,
	.param .u64 .ptr .align 1 _Z7cudaBFSPiS_S_PbS0_ii_param_2,
	.param .u64 .ptr .align 1 _Z7cudaBFSPiS_S_PbS0_ii_param_3,
	.param .u64 .ptr .align 1 _Z7cudaBFSPiS_S_PbS0_ii_param_4,
	.param .u32 _Z7cudaBFSPiS_S_PbS0_ii_param_5,
	.param .u32 _Z7cudaBFSPiS_S_PbS0_ii_param_6
)
{
	.reg .pred 	%p<44>;
	.reg .b16 	%rs<35>;
	.reg .b32 	%r<92>;
	.reg .b64 	%rd<88>;

	ld.param.u64 	%rd53, [_Z7cudaBFSPiS_S_PbS0_ii_param_0];
	ld.param.u64 	%rd54, [_Z7cudaBFSPiS_S_PbS0_ii_param_1];
	ld.param.u64 	%rd55, [_Z7cudaBFSPiS_S_PbS0_ii_param_2];
	ld.param.u64 	%rd56, [_Z7cudaBFSPiS_S_PbS0_ii_param_3];
	ld.param.u64 	%rd57, [_Z7cudaBFSPiS_S_PbS0_ii_param_4];
	ld.param.u32 	%r34, [_Z7cudaBFSPiS_S_PbS0_ii_param_5];
	ld.param.s32 	%rd58, [_Z7cudaBFSPiS_S_PbS0_ii_param_6];
	cvta.to.global.u64 	%rd1, %rd55;
	cvta.to.global.u64 	%rd2, %rd54;
	cvta.to.global.u64 	%rd3, %rd53;
	cvta.to.global.u64 	%rd4, %rd57;
	cvta.to.global.u64 	%rd5, %rd56;
	mov.u32 	%r35, %ctaid.x;
	mov.u32 	%r36, %ntid.x;
	mul.lo.s32 	%r1, %r35, %r36;
	mov.u32 	%r2, %tid.x;
	add.s32 	%r3, %r1, %r2;
	add.s64 	%rd59, %rd5, %rd58;
	ld.global.u8 	%rs1, [%rd59];
	setp.ne.s16 	%p1, %rs1, 0;
	setp.le.s32 	%p2, %r34, %r3;
	or.pred  	%p3, %p2, %p1;
	@%p3 bra 	$L__BB0_55;
	cvt.s64.s32 	%rd60, %r3;
	add.s64 	%rd6, %rd5, %rd60;
	ld.global.u8 	%rs2, [%rd6];
	setp.eq.s16 	%p4, %rs2, 0;
	@%p4 bra 	$L__BB0_55;
	mov.b16 	%rs3, 0;
	st.global.u8 	[%rd6], %rs3;
	add.s64 	%rd62, %rd4, %rd60;
	mov.b16 	%rs4, 1;
	st.global.u8 	[%rd62], %rs4;
	mul.lo.s32 	%r4, %r34, %r3;
	mul.wide.s32 	%rd63, %r3, 4;
	add.s64 	%rd7, %rd1, %rd63;
	sub.s32 	%r37, %r34, %r3;
	and.b32  	%r5, %r37, 3;
	setp.eq.s32 	%p5, %r5, 0;
	mov.u32 	%r84, %r3;
	@%p5 bra 	$L__BB0_9;
	add.s32 	%r82, %r3, %r4;
	neg.s32 	%r81, %r5;
	mov.u32 	%r84, %r3;
$L__BB0_4:
	.pragma "nounroll";
	mul.wide.s32 	%rd64, %r82, 4;
	add.s64 	%rd8, %rd3, %rd64;
	cvt.s64.s32 	%rd65, %r84;
	mul.wide.s32 	%rd66, %r84, 4;
	add.s64 	%rd9, %rd1, %rd66;
	add.s64 	%rd10, %rd2, %rd66;
	add.s64 	%rd11, %rd4, %rd65;
	add.s64 	%rd12, %rd5, %rd65;
	ld.global.u8 	%rs5, [%rd12];
	setp.ne.s16 	%p6, %rs5, 0;
	@%p6 bra 	$L__BB0_8;
	ld.global.u8 	%rs6, [%rd11];
	setp.ne.s16 	%p7, %rs6, 0;
	@%p7 bra 	$L__BB0_8;
	ld.global.u32 	%r38, [%rd8];
	setp.lt.s32 	%p8, %r38, 1;
	@%p8 bra 	$L__BB0_8;
	mov.b16 	%rs7, 1;
	st.global.u8 	[%rd12], %rs7;
	st.global.u32 	[%rd10], %r3;
	ld.global.u32 	%r39, [%rd7];
	ld.global.u32 	%r40, [%rd8];
	min.s32 	%r41, %r39, %r40;
	st.global.u32 	[%rd9], %r41;
$L__BB0_8:
	add.s32 	%r84, %r84, 1;
	add.s32 	%r82, %r82, 1;
	add.s32 	%r81, %r81, 1;
	setp.ne.s32 	%p9, %r81, 0;
	@%p9 bra 	$L__BB0_4;
$L__BB0_9:
	sub.s32 	%r42, %r1, %r34;
	add.s32 	%r43, %r42, %r2;
	setp.gt.u32 	%p10, %r43, -4;
	@%p10 bra 	$L__BB0_28;
	add.s32 	%r85, %r84, %r4;
	add.s64 	%rd13, %rd3, 8;
	cvt.s64.s32 	%rd14, %r4;
	add.s64 	%rd15, %rd2, 8;
	add.s64 	%rd16, %rd1, 8;
$L__BB0_11:
	cvt.s64.s32 	%rd67, %r84;
	add.s64 	%rd68, %rd5, %rd67;
	add.s64 	%rd22, %rd68, 1;
	add.s64 	%rd69, %rd14, %rd67;
	shl.b64 	%rd23, %rd69, 2;
	add.s64 	%rd70, %rd4, %rd67;
	add.s64 	%rd24, %rd70, 3;
	mul.wide.s32 	%rd71, %r84, 4;
	add.s64 	%rd25, %rd15, %rd71;
	add.s64 	%rd26, %rd16, %rd71;
	ld.global.u8 	%rs8, [%rd68];
	setp.ne.s16 	%p11, %rs8, 0;
	@%p11 bra 	$L__BB0_15;
	ld.global.u8 	%rs9, [%rd24+-3];
	setp.ne.s16 	%p12, %rs9, 0;
	@%p12 bra 	$L__BB0_15;
	mul.wide.s32 	%rd72, %r85, 4;
	add.s64 	%rd27, %rd3, %rd72;
	ld.global.u32 	%r44, [%rd27];
	setp.lt.s32 	%p13, %r44, 1;
	@%p13 bra 	$L__BB0_15;
	mov.b16 	%rs10, 1;
	st.global.u8 	[%rd22+-1], %rs10;
	st.global.u32 	[%rd25+-8], %r3;
	ld.global.u32 	%r45, [%rd7];
	ld.global.u32 	%r46, [%rd27];
	min.s32 	%r47, %r45, %r46;
	st.global.u32 	[%rd26+-8], %r47;
$L__BB0_15:
	add.s64 	%rd28, %rd13, %rd23;
	ld.global.u8 	%rs11, [%rd22];
	setp.ne.s16 	%p14, %rs11, 0;
	@%p14 bra 	$L__BB0_19;
	ld.global.u8 	%rs12, [%rd24+-2];
	setp.ne.s16 	%p15, %rs12, 0;
	@%p15 bra 	$L__BB0_19;
	ld.global.u32 	%r48, [%rd28+-4];
	setp.lt.s32 	%p16, %r48, 1;
	@%p16 bra 	$L__BB0_19;
	mov.b16 	%rs13, 1;
	st.global.u8 	[%rd22], %rs13;
	st.global.u32 	[%rd25+-4], %r3;
	ld.global.u32 	%r49, [%rd7];
	ld.global.u32 	%r50, [%rd28+-4];
	min.s32 	%r51, %r49, %r50;
	st.global.u32 	[%rd26+-4], %r51;
$L__BB0_19:
	ld.global.u8 	%rs14, [%rd22+1];
	setp.ne.s16 	%p17, %rs14, 0;
	@%p17 bra 	$L__BB0_23;
	ld.global.u8 	%rs15, [%rd24+-1];
	setp.ne.s16 	%p18, %rs15, 0;
	@%p18 bra 	$L__BB0_23;
	ld.global.u32 	%r52, [%rd28];
	setp.lt.s32 	%p19, %r52, 1;
	@%p19 bra 	$L__BB0_23;
	mov.b16 	%rs16, 1;
	st.global.u8 	[%rd22+1], %rs16;
	st.global.u32 	[%rd25], %r3;
	ld.global.u32 	%r53, [%rd7];
	ld.global.u32 	%r54, [%rd28];
	min.s32 	%r55, %r53, %r54;
	st.global.u32 	[%rd26], %r55;
$L__BB0_23:
	ld.global.u8 	%rs17, [%rd22+2];
	setp.ne.s16 	%p20, %rs17, 0;
	@%p20 bra 	$L__BB0_27;
	ld.global.u8 	%rs18, [%rd24];
	setp.ne.s16 	%p21, %rs18, 0;
	@%p21 bra 	$L__BB0_27;
	ld.global.u32 	%r56, [%rd28+4];
	setp.lt.s32 	%p22, %r56, 1;
	@%p22 bra 	$L__BB0_27;
	mov.b16 	%rs19, 1;
	st.global.u8 	[%rd22+2], %rs19;
	st.global.u32 	[%rd25+4], %r3;
	ld.global.u32 	%r57, [%rd7];
	ld.global.u32 	%r58, [%rd28+4];
	min.s32 	%r59, %r57, %r58;
	st.global.u32 	[%rd26+4], %r59;
$L__BB0_27:
	add.s32 	%r84, %r84, 4;
	add.s32 	%r85, %r85, 4;
	setp.lt.s32 	%p23, %r84, %r34;
	@%p23 bra 	$L__BB0_11;
$L__BB0_28:
	setp.lt.s32 	%p24, %r3, 1;
	@%p24 bra 	$L__BB0_55;
	and.b32  	%r16, %r3, 3;
	setp.lt.u32 	%p25, %r3, 4;
	mov.b32 	%r89, 0;
	@%p25 bra 	$L__BB0_48;
	and.b32  	%r89, %r3, 2147483644;
	neg.s32 	%r88, %r89;
	add.s64 	%rd83, %rd5, 1;
	mul.wide.s32 	%rd73, %r4, 4;
	add.s64 	%rd74, %rd73, %rd3;
	add.s64 	%rd82, %rd74, 8;
	add.s64 	%rd81, %rd4, 3;
	add.s64 	%rd80, %rd2, 8;
	add.s64 	%rd79, %rd1, 8;
	mov.u32 	%r87, %r4;
$L__BB0_31:
	ld.global.u8 	%rs20, [%rd83+-1];
	setp.ne.s16 	%p26, %rs20, 0;
	@%p26 bra 	$L__BB0_35;
	ld.global.u8 	%rs21, [%rd81+-3];
	setp.ne.s16 	%p27, %rs21, 0;
	@%p27 bra 	$L__BB0_35;
	mul.wide.s32 	%rd75, %r87, 4;
	add.s64 	%rd34, %rd3, %rd75;
	ld.global.u32 	%r61, [%rd34];
	setp.lt.s32 	%p28, %r61, 1;
	@%p28 bra 	$L__BB0_35;
	mov.b16 	%rs22, 1;
	st.global.u8 	[%rd83+-1], %rs22;
	st.global.u32 	[%rd80+-8], %r3;
	ld.global.u32 	%r62, [%rd7];
	ld.global.u32 	%r63, [%rd34];
	min.s32 	%r64, %r62, %r63;
	st.global.u32 	[%rd79+-8], %r64;
$L__BB0_35:
	ld.global.u8 	%rs23, [%rd83];
	setp.ne.s16 	%p29, %rs23, 0;
	@%p29 bra 	$L__BB0_39;
	ld.global.u8 	%rs24, [%rd81+-2];
	setp.ne.s16 	%p30, %rs24, 0;
	@%p30 bra 	$L__BB0_39;
	ld.global.u32 	%r65, [%rd82+-4];
	setp.lt.s32 	%p31, %r65, 1;
	@%p31 bra 	$L__BB0_39;
	mov.b16 	%rs25, 1;
	st.global.u8 	[%rd83], %rs25;
	st.global.u32 	[%rd80+-4], %r3;
	ld.global.u32 	%r66, [%rd7];
	ld.global.u32 	%r67, [%rd82+-4];
	min.s32 	%r68, %r66, %r67;
	st.global.u32 	[%rd79+-4], %r68;
$L__BB0_39:
	ld.global.u8 	%rs26, [%rd83+1];
	setp.ne.s16 	%p32, %rs26, 0;
	@%p32 bra 	$L__BB0_43;
	ld.global.u8 	%rs27, [%rd81+-1];
	setp.ne.s16 	%p33, %rs27, 0;
	@%p33 bra 	$L__BB0_43;
	ld.global.u32 	%r69, [%rd82];
	setp.lt.s32 	%p34, %r69, 1;
	@%p34 bra 	$L__BB0_43;
	mov.b16 	%rs28, 1;
	st.global.u8 	[%rd83+1], %rs28;
	st.global.u32 	[%rd80], %r3;
	ld.global.u32 	%r70, [%rd7];
	ld.global.u32 	%r71, [%rd82];
	min.s32 	%r72, %r70, %r71;
	st.global.u32 	[%rd79], %r72;
$L__BB0_43:
	ld.global.u8 	%rs29, [%rd83+2];
	setp.ne.s16 	%p35, %rs29, 0;
	@%p35 bra 	$L__BB0_47;
	ld.global.u8 	%rs30, [%rd81];
	setp.ne.s16 	%p36, %rs30, 0;
	@%p36 bra 	$L__BB0_47;
	ld.global.u32 	%r73, [%rd82+4];
	setp.lt.s32 	%p37, %r73, 1;
	@%p37 bra 	$L__BB0_47;
	mov.b16 	%rs31, 1;
	st.global.u8 	[%rd83+2], %rs31;
	st.global.u32 	[%rd80+4], %r3;
	ld.global.u32 	%r74, [%rd7];
	ld.global.u32 	%r75, [%rd82+4];
	min.s32 	%r76, %r74, %r75;
	st.global.u32 	[%rd79+4], %r76;
$L__BB0_47:
	add.s32 	%r88, %r88, 4;
	add.s32 	%r87, %r87, 4;
	add.s64 	%rd83, %rd83, 4;
	add.s64 	%rd82, %rd82, 16;
	add.s64 	%rd81, %rd81, 4;
	add.s64 	%rd80, %rd80, 16;
	add.s64 	%rd79, %rd79, 16;
	setp.ne.s32 	%p38, %r88, 0;
	@%p38 bra 	$L__BB0_31;
$L__BB0_48:
	setp.eq.s32 	%p39, %r16, 0;
	@%p39 bra 	$L__BB0_55;
	add.s32 	%r91, %r89, %r4;
	cvt.u64.u32 	%rd76, %r89;
	mul.wide.u32 	%rd77, %r89, 4;
	add.s64 	%rd87, %rd1, %rd77;
	add.s64 	%rd86, %rd2, %rd77;
	add.s64 	%rd85, %rd4, %rd76;
	add.s64 	%rd84, %rd5, %rd76;
	neg.s32 	%r90, %r16;
$L__BB0_50:
	.pragma "nounroll";
	mul.wide.s32 	%rd78, %r91, 4;
	add.s64 	%rd48, %rd3, %rd78;
	ld.global.u8 	%rs32, [%rd84];
	setp.ne.s16 	%p40, %rs32, 0;
	@%p40 bra 	$L__BB0_54;
	ld.global.u8 	%rs33, [%rd85];
	setp.ne.s16 	%p41, %rs33, 0;
	@%p41 bra 	$L__BB0_54;
	ld.global.u32 	%r77, [%rd48];
	setp.lt.s32 	%p42, %r77, 1;
	@%p42 bra 	$L__BB0_54;
	mov.b16 	%rs34, 1;
	st.global.u8 	[%rd84], %rs34;
	st.global.u32 	[%rd86], %r3;
	ld.global.u32 	%r78, [%rd7];
	ld.global.u32 	%r79, [%rd48];
	min.s32 	%r80, %r78, %r79;
	st.global.u32 	[%rd87], %r80;
$L__BB0_54:
	add.s32 	%r91, %r91, 1;
	add.s64 	%rd87, %rd87, 4;
	add.s64 	%rd86, %rd86, 4;
	add.s64 	%rd85, %rd85, 1;
	add.s64 	%rd84, %rd84, 1;
	add.s32 	%r90, %r90, 1;
	setp.ne.s32 	%p43, %r90, 0;
	@%p43 bra 	$L__BB0_50;
$L__BB0_55:
	ret;

}
	// .globl	_Z16cudaAugment_pathPiPbiS_i
.visible .entry _Z16cudaAugment_pathPiPbiS_i(
	.param .u64 .ptr .align 1 _Z16cudaAugment_pathPiPbiS_i_param_0,
	.param .u64 .ptr .align 1 _Z16cudaAugment_pathPiPbiS_i_param_1,
	.param .u32 _Z16cudaAugment_pathPiPbiS_i_param_2,
	.param .u64 .ptr .align 1 _Z16cudaAugment_pathPiPbiS_i_param_3,
	.param .u32 _Z16cudaAugment_pathPiPbiS_i_param_4
)
{
	.reg .pred 	%p<3>;
	.reg .b16 	%rs<2>;
	.reg .b32 	%r<15>;
	.reg .b64 	%rd<15>;

	ld.param.u64 	%rd1, [_Z16cudaAugment_pathPiPbiS_i_param_0];
	ld.param.u64 	%rd2, [_Z16cudaAugment_pathPiPbiS_i_param_1];
	ld.param.u32 	%r2, [_Z16cudaAugment_pathPiPbiS_i_param_2];
	ld.param.u64 	%rd3, [_Z16cudaAugment_pathPiPbiS_i_param_3];
	ld.param.u32 	%r3, [_Z16cudaAugment_pathPiPbiS_i_param_4];
	mov.u32 	%r4, %ctaid.x;
	mov.u32 	%r5, %ntid.x;
	mov.u32 	%r6, %tid.x;
	mad.lo.s32 	%r1, %r4, %r5, %r6;
	setp.ge.s32 	%p1, %r1, %r2;
	@%p1 bra 	$L__BB1_3;
	cvta.to.global.u64 	%rd4, %rd2;
	cvt.s64.s32 	%rd5, %r1;
	add.s64 	%rd6, %rd4, %rd5;
	ld.global.u8 	%rs1, [%rd6];
	setp.eq.s16 	%p2, %rs1, 0;
	@%p2 bra 	$L__BB1_3;
	cvta.to.global.u64 	%rd7, %rd3;
	cvta.to.global.u64 	%rd8, %rd1;
	mul.wide.s32 	%rd9, %r1, 4;
	add.s64 	%rd10, %rd8, %rd9;
	ld.global.u32 	%r7, [%rd10];
	mad.lo.s32 	%r8, %r7, %r2, %r1;
	mul.wide.s32 	%rd11, %r8, 4;
	add.s64 	%rd12, %rd7, %rd11;
	ld.global.u32 	%r9, [%rd12];
	sub.s32 	%r10, %r9, %r3;
	st.global.u32 	[%rd12], %r10;
	ld.global.u32 	%r11, [%rd10];
	mad.lo.s32 	%r12, %r2, %r1, %r11;
	mul.wide.s32 	%rd13, %r12, 4;
	add.s64 	%rd14, %rd7, %rd13;
	ld.global.u32 	%r13, [%rd14];
	add.s32 	%r14, %r13, %r3;
	st.global.u32 	[%rd14], %r14;
$L__BB1_3:
	ret;

}


// ===== COMPILED SASS (sm_100) =====

	.target	sm_100

	.elftype	@"ET_EXEC"


//--------------------- .note.nv.tkinfo           --------------------------
	.section	.note.nv.tkinfo,"",@"SHT_NOTE"
	.sectionflags	@"SHF_NOTE_NV_TKINFO"
	.tkinfo
        /*0018*/ 	.word	0x00000002
        /*0030*/ 	.string	""
        /*0030*/ 	.string	"ptxas"
        /*0030*/ 	.string	"Cuda compilation tools, release 13.0, V13.0.88"
        /*0030*/ 	.string	"Build cuda_13.0.r13.0/compiler.36424714_0"
        /*0030*/ 	.string	"-arch sm_100 -m 64 "



//--------------------- .note.nv.cuinfo           --------------------------
	.section	.note.nv.cuinfo,"",@"SHT_NOTE"
	.sectionflags	@"SHF_NOTE_NV_CUINFO"
        /*0018*/ 	.short	0x0002
        /*001a*/ 	.short	0x0064
        /*001c*/ 	.short	0x0082
	.zero		2


//--------------------- .nv.info                  --------------------------
	.section	.nv.info,"",@"SHT_CUDA_INFO"
	.align	4


	//----- nvinfo : EIATTR_REGCOUNT
	.align		4
        /*0000*/ 	.byte	0x04, 0x2f
        /*0002*/ 	.short	(.L_1 - .L_0)
	.align		4
.L_0:
        /*0004*/ 	.word	index@(_Z7cudaBFSPiS_S_PbS0_ii)
        /*0008*/ 	.word	0x00000024


	//----- nvinfo : EIATTR_FRAME_SIZE
	.align		4
.L_1:
        /*000c*/ 	.byte	0x04, 0x11
        /*000e*/ 	.short	(.L_3 - .L_2)
	.align		4
.L_2:
        /*0010*/ 	.word	index@(_Z7cudaBFSPiS_S_PbS0_ii)
        /*0014*/ 	.word	0x00000000


	//----- nvinfo : EIATTR_REGCOUNT
	.align		4
.L_3:
        /*0018*/ 	.byte	0x04, 0x2f
        /*001a*/ 	.short	(.L_5 - .L_4)
	.align		4
.L_4:
        /*001c*/ 	.word	index@(_Z16cudaAugment_pathPiPbiS_i)
        /*0020*/ 	.word	0x0000000e


	//----- nvinfo : EIATTR_FRAME_SIZE
	.align		4
.L_5:
        /*0024*/ 	.byte	0x04, 0x11
        /*0026*/ 	.short	(.L_7 - .L_6)
	.align		4
.L_6:
        /*0028*/ 	.word	index@(_Z16cudaAugment_pathPiPbiS_i)
        /*002c*/ 	.word	0x00000000


	//----- nvinfo : EIATTR_MIN_STACK_SIZE
	.align		4
.L_7:
        /*0030*/ 	.byte	0x04, 0x12
        /*0032*/ 	.short	(.L_9 - .L_8)
	.align		4
.L_8:
        /*0034*/ 	.word	index@(_Z16cudaAugment_pathPiPbiS_i)
        /*0038*/ 	.word	0x00000000


	//----- nvinfo : EIATTR_MIN_STACK_SIZE
	.align		4
.L_9:
        /*003c*/ 	.byte	0x04, 0x12
        /*003e*/ 	.short	(.L_11 - .L_10)
	.align		4
.L_10:
        /*0040*/ 	.word	index@(_Z7cudaBFSPiS_S_PbS0_ii)
        /*0044*/ 	.word	0x00000000
.L_11:


//--------------------- .nv.compat                --------------------------
	.section	.nv.compat,"",@"SHT_CUDA_COMPAT_INFO"
	.align	4
        /*0000*/ 	.byte	0x02, 0x09, 0x00, 0x00, 0x02, 0x02, 0x01, 0x00, 0x02, 0x05, 0x05, 0x00, 0x03, 0x07, 0x01, 0x01
        /*0010*/ 	.byte	0x02, 0x03, 0x00, 0x00, 0x02, 0x06, 0x01, 0x00, 0x04, 0x0b, 0x08, 0x00, 0x09, 0x00, 0x00, 0x00
        /*0020*/ 	.byte	0x00, 0x00, 0x00, 0x00


//--------------------- .nv.info._Z16cudaAugment_pathPiPbiS_i --------------------------
	.section	.nv.info._Z16cudaAugment_pathPiPbiS_i,"",@"SHT_CUDA_INFO"
	.sectionflags	@""
	.align	4


	//----- nvinfo : EIATTR_CUDA_API_VERSION
	.align		4
        /*0000*/ 	.byte	0x04, 0x37
        /*0002*/ 	.short	(.L_13 - .L_12)
.L_12:
        /*0004*/ 	.word	0x00000082


	//----- nvinfo : EIATTR_KPARAM_INFO
	.align		4
.L_13:
        /*0008*/ 	.byte	0x04, 0x17
        /*000a*/ 	.short	(.L_15 - .L_14)
.L_14:
        /*000c*/ 	.word	0x00000000
        /*0010*/ 	.short	0x0004
        /*0012*/ 	.short	0x0020
        /*0014*/ 	.byte	0x00, 0xf0, 0x11, 0x00


	//----- nvinfo : EIATTR_KPARAM_INFO
	.align		4
.L_15:
        /*0018*/ 	.byte	0x04, 0x17
        /*001a*/ 	.short	(.L_17 - .L_16)
.L_16:
        /*001c*/ 	.word	0x00000000
        /*0020*/ 	.short	0x0003
        /*0022*/ 	.short	0x0018
        /*0024*/ 	.byte	0x00, 0xf5, 0x21, 0x00


	//----- nvinfo : EIATTR_KPARAM_INFO
	.align		4
.L_17:
        /*0028*/ 	.byte	0x04, 0x17
        /*002a*/ 	.short	(.L_19 - .L_18)
.L_18:
        /*002c*/ 	.word	0x00000000
        /*0030*/ 	.short	0x0002
        /*0032*/ 	.short	0x0010
        /*0034*/ 	.byte	0x00, 0xf0, 0x11, 0x00


	//----- nvinfo : EIATTR_KPARAM_INFO
	.align		4
.L_19:
        /*0038*/ 	.byte	0x04, 0x17
        /*003a*/ 	.short	(.L_21 - .L_20)
.L_20:
        /*003c*/ 	.word	0x00000000
        /*0040*/ 	.short	0x0001
        /*0042*/ 	.short	0x0008
        /*0044*/ 	.byte	0x00, 0xf5, 0x21, 0x00


	//----- nvinfo : EIATTR_KPARAM_INFO
	.align		4
.L_21:
        /*0048*/ 	.byte	0x04, 0x17
        /*004a*/ 	.short	(.L_23 - .L_22)
.L_22:
        /*004c*/ 	.word	0x00000000
        /*0050*/ 	.short	0x0000
        /*0052*/ 	.short	0x0000
        /*0054*/ 	.byte	0x00, 0xf5, 0x21, 0x00


	//----- nvinfo : EIATTR_SPARSE_MMA_MASK
	.align		4
.L_23:
        /*0058*/ 	.byte	0x03, 0x50
        /*005a*/ 	.short	0x0000


	//----- nvinfo : EIATTR_MAXREG_COUNT
	.align		4
        /*005c*/ 	.byte	0x03, 0x1b
        /*005e*/ 	.short	0x00ff


	//----- nvinfo : EIATTR_MERCURY_ISA_VERSION
	.align		4
        /*0060*/ 	.byte	0x03, 0x5f
        /*0062*/ 	.short	0x0101


	//----- nvinfo : EIATTR_VRC_CTA_INIT_COUNT
	.align		4
        /*0064*/ 	.byte	0x02, 0x4a
	.zero		1
	.zero		1


	//----- nvinfo : EIATTR_EXIT_INSTR_OFFSETS
	.align		4
        /*0068*/ 	.byte	0x04, 0x1c
        /*006a*/ 	.short	(.L_25 - .L_24)


	//   ....[0]....
.L_24:
        /*006c*/ 	.word	0x00000070


	//   ....[1]....
        /*0070*/ 	.word	0x000000e0


	//   ....[2]....
        /*0074*/ 	.word	0x000001f0


	//----- nvinfo : EIATTR_CBANK_PARAM_SIZE
	.align		4
.L_25:
        /*0078*/ 	.byte	0x03, 0x19
        /*007a*/ 	.short	0x0024


	//----- nvinfo : EIATTR_PARAM_CBANK
	.align		4
        /*007c*/ 	.byte	0x04, 0x0a
        /*007e*/ 	.short	(.L_27 - .L_26)
	.align		4
.L_26:
        /*0080*/ 	.word	index@(.nv.constant0._Z16cudaAugment_pathPiPbiS_i)
        /*0084*/ 	.short	0x0380
        /*0086*/ 	.short	0x0024


	//----- nvinfo : EIATTR_SW_WAR
	.align		4
.L_27:
        /*0088*/ 	.byte	0x04, 0x36
        /*008a*/ 	.short	(.L_29 - .L_28)
.L_28:
        /*008c*/ 	.word	0x00000008
.L_29:


//--------------------- .nv.info._Z7cudaBFSPiS_S_PbS0_ii --------------------------
	.section	.nv.info._Z7cudaBFSPiS_S_PbS0_ii,"",@"SHT_CUDA_INFO"
	.sectionflags	@""
	.align	4


	//----- nvinfo : EIATTR_CUDA_API_VERSION
	.align		4
        /*0000*/ 	.byte	0x04, 0x37
        /*0002*/ 	.short	(.L_31 - .L_30)
.L_30:
        /*0004*/ 	.word	0x00000082


	//----- nvinfo : EIATTR_KPARAM_INFO
	.align		4
.L_31:
        /*0008*/ 	.byte	0x04, 0x17
        /*000a*/ 	.short	(.L_33 - .L_32)
.L_32:
        /*000c*/ 	.word	0x00000000
        /*0010*/ 	.short	0x0006
        /*0012*/ 	.short	0x002c
        /*0014*/ 	.byte	0x00, 0xf0, 0x11, 0x00


	//----- nvinfo : EIATTR_KPARAM_INFO
	.align		4
.L_33:
        /*0018*/ 	.byte	0x04, 0x17
        /*001a*/ 	.short	(.L_35 - .L_34)
.L_34:
        /*001c*/ 	.word	0x00000000
        /*0020*/ 	.short	0x0005
        /*0022*/ 	.short	0x0028
        /*0024*/ 	.byte	0x00, 0xf0, 0x11, 0x00


	//----- nvinfo : EIATTR_KPARAM_INFO
	.align		4
.L_35:
        /*0028*/ 	.byte	0x04, 0x17
        /*002a*/ 	.short	(.L_37 - .L_36)
.L_36:
        /*002c*/ 	.word	0x00000000
        /*0030*/ 	.short	0x0004
        /*0032*/ 	.short	0x0020
        /*0034*/ 	.byte	0x00, 0xf5, 0x21, 0x00


	//----- nvinfo : EIATTR_KPARAM_INFO
	.align		4
.L_37:
        /*0038*/ 	.byte	0x04, 0x17
        /*003a*/ 	.short	(.L_39 - .L_38)
.L_38:
        /*003c*/ 	.word	0x00000000
        /*0040*/ 	.short	0x0003
        /*0042*/ 	.short	0x0018
        /*0044*/ 	.byte	0x00, 0xf5, 0x21, 0x00


	//----- nvinfo : EIATTR_KPARAM_INFO
	.align		4
.L_39:
        /*0048*/ 	.byte	0x04, 0x17
        /*004a*/ 	.short	(.L_41 - .L_40)
.L_40:
        /*004c*/ 	.word	0x00000000
        /*0050*/ 	.short	0x0002
        /*0052*/ 	.short	0x0010
        /*0054*/ 	.byte	0x00, 0xf5, 0x21, 0x00


	//----- nvinfo : EIATTR_KPARAM_INFO
	.align		4
.L_41:
        /*0058*/ 	.byte	0x04, 0x17
        /*005a*/ 	.short	(.L_43 - .L_42)
.L_42:
        /*005c*/ 	.word	0x00000000
        /*0060*/ 	.short	0x0001
        /*0062*/ 	.short	0x0008
        /*0064*/ 	.byte	0x00, 0xf5, 0x21, 0x00


	//----- nvinfo : EIATTR_KPARAM_INFO
	.align		4
.L_43:
        /*0068*/ 	.byte	0x04, 0x17
        /*006a*/ 	.short	(.L_45 - .L_44)
.L_44:
        /*006c*/ 	.word	0x00000000
        /*0070*/ 	.short	0x0000
        /*0072*/ 	.short	0x0000
        /*0074*/ 	.byte	0x00, 0xf5, 0x21, 0x00


	//----- nvinfo : EIATTR_SPARSE_MMA_MASK
	.align		4
.L_45:
        /*0078*/ 	.byte	0x03, 0x50
        /*007a*/ 	.short	0x0000


	//----- nvinfo : EIATTR_MAXREG_COUNT
	.align		4
        /*007c*/ 	.byte	0x03, 0x1b
        /*007e*/ 	.short	0x00ff


	//----- nvinfo : EIATTR_MERCURY_ISA_VERSION
	.align		4
        /*0080*/ 	.byte	0x03, 0x5f
        /*0082*/ 	.short	0x0101


	//----- nvinfo : EIATTR_VRC_CTA_INIT_COUNT
	.align		4
        /*0084*/ 	.byte	0x02, 0x4a
	.zero		1
	.zero		1


	//----- nvinfo : EIATTR_EXIT_INSTR_OFFSETS
	.align		4
        /*0088*/ 	.byte	0x04, 0x1c
        /*008a*/ 	.short	(.L_47 - .L_46)


	//   ....[0]....
.L_46:
        /*008c*/ 	.word	0x00000100


	//   ....[1]....
        /*0090*/ 	.word	0x00000160


	//   ....[2]....
        /*0094*/ 	.word	0x00000c70


	//   ....[3]....
        /*0098*/ 	.word	0x00001390


	//   ....[4]....
        /*009c*/ 	.word	0x00001710


	//----- nvinfo : EIATTR_CRS_STACK_SIZE
	.align		4
.L_47:
        /*00a0*/ 	.byte	0x04, 0x1e
        /*00a2*/ 	.short	(.L_49 - .L_48)
.L_48:
        /*00a4*/ 	.word	0x00000000


	//----- nvinfo : EIATTR_CBANK_PARAM_SIZE
	.align		4
.L_49:
        /*00a8*/ 	.byte	0x03, 0x19
        /*00aa*/ 	.short	0x0030


	//----- nvinfo : EIATTR_PARAM_CBANK
	.align		4
        /*00ac*/ 	.byte	0x04, 0x0a
        /*00ae*/ 	.short	(.L_51 - .L_50)
	.align		4
.L_50:
        /*00b0*/ 	.word	index@(.nv.constant0._Z7cudaBFSPiS_S_PbS0_ii)
        /*00b4*/ 	.short	0x0380
        /*00b6*/ 	.short	0x0030


	//----- nvinfo : EIATTR_SW_WAR
	.align		4
.L_51:
        /*00b8*/ 	.byte	0x04, 0x36
        /*00ba*/ 	.short	(.L_53 - .L_52)
.L_52:
        /*00bc*/ 	.word	0x00000008
.L_53:


//--------------------- .nv.callgraph             --------------------------
	.section	.nv.callgraph,"",@"SHT_CUDA_CALLGRAPH"
	.align	4
	.sectionentsize	8
	.align		4
        /*0000*/ 	.word	0x00000000
	.align		4
        /*0004*/ 	.word	0xffffffff
	.align		4
        /*0008*/ 	.word	0x00000000
	.align		4
        /*000c*/ 	.word	0xfffffffe
	.align		4
        /*0010*/ 	.word	0x00000000
	.align		4
        /*0014*/ 	.word	0xfffffffd
	.align		4
        /*0018*/ 	.word	0x00000000
	.align		4
        /*001c*/ 	.word	0xfffffffc


//--------------------- .text._Z16cudaAugment_pathPiPbiS_i --------------------------
	.section	.text._Z16cudaAugment_pathPiPbiS_i,"ax",@progbits
	.align	128
        .global         _Z16cudaAugment_pathPiPbiS_i
        .type           _Z16cudaAugment_pathPiPbiS_i,@function
        .size           _Z16cudaAugment_pathPiPbiS_i,(.L_x_32 - _Z16cudaAugment_pathPiPbiS_i)
        .other          _Z16cudaAugment_pathPiPbiS_i,@"STO_CUDA_ENTRY STV_DEFAULT"
_Z16cudaAugment_pathPiPbiS_i:
.text._Z16cudaAugment_pathPiPbiS_i:
[----:B------:R-:W-:Y:S01]  /*0000*/  LDC R1, c[0x0][0x37c] ;  /* 0x0000df00ff017b82 */ /* 0x000fe20000000800 */
[----:B------:R-:W0:Y:S07]  /*0010*/  S2R R0, SR_TID.X ;  /* 0x0000000000007919 */ /* 0x000e2e0000002100 */
[----:B------:R-:W0:Y:S01]  /*0020*/  S2UR UR4, SR_CTAID.X ;  /* 0x00000000000479c3 */ /* 0x000e220000002500 */
[----:B------:R-:W1:Y:S07]  /*0030*/  LDCU UR6, c[0x0][0x390] ;  /* 0x00007200ff0677ac */ /* 0x000e6e0008000800 */
[----:B------:R-:W0:Y:S02]  /*0040*/  LDC R9, c[0x0][0x360] ;  /* 0x0000d800ff097b82 */ /* 0x000e240000000800 */
[----:B0-----:R-:W-:-:S05]  /*0050*/  IMAD R9, R9, UR4, R0 ;  /* 0x0000000409097c24 */ /* 0x001fca000f8e0200 */
[----:B-1----:R-:W-:-:S13]  /*0060*/  ISETP.GE.AND P0, PT, R9, UR6, PT ;  /* 0x0000000609007c0c */ /* 0x002fda000bf06270 */
[----:B------:R-:W-:Y:S05]  /*0070*/  @P0 EXIT ;  /* 0x000000000000094d */ /* 0x000fea0003800000 */
[----:B------:R-:W0:Y:S01]  /*0080*/  LDCU.64 UR8, c[0x0][0x388] ;  /* 0x00007100ff0877ac */ /* 0x000e220008000a00 */
[----:B------:R-:W1:Y:S01]  /*0090*/  LDCU.64 UR4, c[0x0][0x358] ;  /* 0x00006b00ff0477ac */ /* 0x000e620008000a00 */
[----:B0-----:R-:W-:-:S04]  /*00a0*/  IADD3 R2, P0, PT, R9, UR8, RZ ;  /* 0x0000000809027c10 */ /* 0x001fc8000ff1e0ff */
[----:B------:R-:W-:-:S05]  /*00b0*/  LEA.HI.X.SX32 R3, R9, UR9, 0x1, P0 ;  /* 0x0000000909037c11 */ /* 0x000fca00080f0eff */
[----:B-1----:R-:W2:Y:S02]  /*00c0*/  LDG.E.U8 R2, desc[UR4][R2.64] ;  /* 0x0000000402027981 */ /* 0x002ea4000c1e1100 */
[----:B--2---:R-:W-:-:S13]  /*00d0*/  ISETP.NE.AND P0, PT, R2, RZ, PT ;  /* 0x000000ff0200720c */ /* 0x004fda0003f05270 */
[----:B------:R-:W-:Y:S05]  /*00e0*/  @!P0 EXIT ;  /* 0x000000000000894d */ /* 0x000fea0003800000 */
[----:B------:R-:W0:Y:S01]  /*00f0*/  LDC.64 R2, c[0x0][0x380] ;  /* 0x0000e000ff027b82 */ /* 0x000e220000000a00 */
[----:B------:R-:W1:Y:S07]  /*0100*/  LDCU UR7, c[0x0][0x3a0] ;  /* 0x00007400ff0777ac */ /* 0x000e6e0008000800 */
[----:B------:R-:W2:Y:S01]  /*0110*/  LDC.64 R6, c[0x0][0x398] ;  /* 0x0000e600ff067b82 */ /* 0x000ea20000000a00 */
[----:B0-----:R-:W-:-:S05]  /*0120*/  IMAD.WIDE R2, R9, 0x4, R2 ;  /* 0x0000000409027825 */ /* 0x001fca00078e0202 */
[----:B------:R-:W3:Y:S02]  /*0130*/  LDG.E R0, desc[UR4][R2.64] ;  /* 0x0000000402007981 */ /* 0x000ee4000c1e1900 */
[----:B---3--:R-:W-:-:S04]  /*0140*/  IMAD R5, R0, UR6, R9 ;  /* 0x0000000600057c24 */ /* 0x008fc8000f8e0209 */
[----:B--2---:R-:W-:-:S05]  /*0150*/  IMAD.WIDE R4, R5, 0x4, R6 ;  /* 0x0000000405047825 */ /* 0x004fca00078e0206 */
[----:B------:R-:W1:Y:S02]  /*0160*/  LDG.E R0, desc[UR4][R4.64] ;  /* 0x0000000404007981 */ /* 0x000e64000c1e1900 */
[----:B-1----:R-:W-:-:S05]  /*0170*/  IADD3 R11, PT, PT, R0, -UR7, RZ ;  /* 0x80000007000b7c10 */ /* 0x002fca000fffe0ff */
[----:B------:R-:W-:Y:S04]  /*0180*/  STG.E desc[UR4][R4.64], R11 ;  /* 0x0000000b04007986 */ /* 0x000fe8000c101904 */
[----:B------:R-:W2:Y:S02]  /*0190*/  LDG.E R0, desc[UR4][R2.64] ;  /* 0x0000000402007981 */ /* 0x000ea4000c1e1900 */
[----:B--2---:R-:W-:-:S04]  /*01a0*/  IMAD R9, R9, UR6, R0 ;  /* 0x0000000609097c24 */ /* 0x004fc8000f8e0200 */
[----:B------:R-:W-:-:S05]  /*01b0*/  IMAD.WIDE R6, R9, 0x4, R6 ;  /* 0x0000000409067825 */ /* 0x000fca00078e0206 */
[----:B------:R-:W2:Y:S02]  /*01c0*/  LDG.E R0, desc[UR4][R6.64] ;  /* 0x0000000406007981 */ /* 0x000ea4000c1e1900 */
[----:B--2---:R-:W-:-:S05]  /*01d0*/  IADD3 R9, PT, PT, R0, UR7, RZ ;  /* 0x0000000700097c10 */ /* 0x004fca000fffe0ff */
[----:B------:R-:W-:Y:S01]  /*01e0*/  STG.E desc[UR4][R6.64], R9 ;  /* 0x0000000906007986 */ /* 0x000fe2000c101904 */
[----:B------:R-:W-:Y:S05]  /*01f0*/  EXIT ;  /* 0x000000000000794d */ /* 0x000fea0003800000 */
.L_x_0:
[----:B------:R-:W-:-:S00]  /*0200*/  BRA `(.L_x_0) ;  /* 0xfffffffc00fc7947 */ /* 0x000fc0000383ffff */
[----:B------:R-:W-:-:S00]  /*0210*/  NOP ;  /* 0x0000000000007918 */ /* 0x000fc00000000000 */
        /* <DEDUP_REMOVED lines=14> */
.L_x_32:


//--------------------- .text._Z7cudaBFSPiS_S_PbS0_ii --------------------------
	.section	.text._Z7cudaBFSPiS_S_PbS0_ii,"ax",@progbits
	.align	128
        .global         _Z7cudaBFSPiS_S_PbS0_ii
        .type           _Z7cudaBFSPiS_S_PbS0_ii,@function
        .size           _Z7cudaBFSPiS_S_PbS0_ii,(.L_x_33 - _Z7cudaBFSPiS_S_PbS0_ii)
        .other          _Z7cudaBFSPiS_S_PbS0_ii,@"STO_CUDA_ENTRY STV_DEFAULT"
_Z7cudaBFSPiS_S_PbS0_ii:
.text._Z7cudaBFSPiS_S_PbS0_ii:
[----:B------:R-:W-:Y:S08]  /*0000*/  LDC R1, c[0x0][0x37c] ;  /* 0x0000df00ff017b82 */ /* 0x000ff00000000800 */
[----:B------:R-:W0:Y:S01]  /*0010*/  LDC.64 R8, c[0x0][0x3a8] ;  /* 0x0000ea00ff087b82 */ /* 0x000e220000000a00 */
[----:B------:R-:W1:Y:S01]  /*0020*/  LDCU.64 UR4, c[0x0][0x398] ;  /* 0x00007300ff0477ac */ /* 0x000e620008000a00 */
[----:B------:R-:W2:Y:S01]  /*0030*/  LDCU.64 UR8, c[0x0][0x358] ;  /* 0x00006b00ff0877ac */ /* 0x000ea20008000a00 */
[----:B-1----:R-:W-:-:S02]  /*0040*/  IMAD.U32 R16, RZ, RZ, UR4 ;  /* 0x00000004ff107e24 */ /* 0x002fc4000f8e00ff */
[----:B------:R-:W-:-:S03]  /*0050*/  IMAD.U32 R14, RZ, RZ, UR5 ;  /* 0x00000005ff0e7e24 */ /* 0x000fc6000f8e00ff */
[----:B0-----:R-:W-:-:S04]  /*0060*/  IADD3 R2, P0, PT, R9, R16, RZ ;  /* 0x0000001009027210 */ /* 0x001fc80007f1e0ff */
[----:B------:R-:W-:-:S05]  /*0070*/  LEA.HI.X.SX32 R3, R9, R14, 0x1, P0 ;  /* 0x0000000e09037211 */ /* 0x000fca00000f0eff */
[----:B--2---:R-:W2:Y:S01]  /*0080*/  LDG.E.U8 R2, desc[UR8][R2.64] ;  /* 0x0000000802027981 */ /* 0x004ea2000c1e1100 */
[----:B------:R-:W0:Y:S01]  /*0090*/  S2UR UR4, SR_CTAID.X ;  /* 0x00000000000479c3 */ /* 0x000e220000002500 */
[----:B------:R-:W0:Y:S01]  /*00a0*/  LDCU UR5, c[0x0][0x360] ;  /* 0x00006c00ff0577ac */ /* 0x000e220008000800 */
[----:B------:R-:W1:Y:S01]  /*00b0*/  S2R R10, SR_TID.X ;  /* 0x00000000000a7919 */ /* 0x000e620000002100 */
[----:B0-----:R-:W-:-:S06]  /*00c0*/  UIMAD UR4, UR4, UR5, URZ ;  /* 0x00000005040472a4 */ /* 0x001fcc000f8e02ff */
[----:B-1----:R-:W-:Y:S01]  /*00d0*/  VIADD R15, R10, UR4 ;  /* 0x000000040a0f7c36 */ /* 0x002fe20008000000 */
[----:B--2---:R-:W-:-:S04]  /*00e0*/  ISETP.NE.AND P0, PT, R2, RZ, PT ;  /* 0x000000ff0200720c */ /* 0x004fc80003f05270 */
[----:B------:R-:W-:-:S13]  /*00f0*/  ISETP.GE.OR P0, PT, R15, R8, P0 ;  /* 0x000000080f00720c */ /* 0x000fda0000706670 */
[----:B------:R-:W-:Y:S05]  /*0100*/  @P0 EXIT ;  /* 0x000000000000094d */ /* 0x000fea0003800000 */
[----:B------:R-:W-:Y:S02]  /*0110*/  SHF.R.S32.HI R7, RZ, 0x1f, R15 ;  /* 0x0000001fff077819 */ /* 0x000fe4000001140f */
[----:B------:R-:W-:-:S05]  /*0120*/  IADD3 R4, P0, PT, R15, R16, RZ ;  /* 0x000000100f047210 */ /* 0x000fca0007f1e0ff */
[----:B------:R-:W-:-:S05]  /*0130*/  IMAD.X R5, R7, 0x1, R14, P0 ;  /* 0x0000000107057824 */ /* 0x000fca00000e060e */
[----:B------:R-:W2:Y:S02]  /*0140*/  LDG.E.U8 R0, desc[UR8][R4.64] ;  /* 0x0000000804007981 */ /* 0x000ea4000c1e1100 */
[----:B--2---:R-:W-:-:S13]  /*0150*/  ISETP.NE.AND P0, PT, R0, RZ, PT ;  /* 0x000000ff0000720c */ /* 0x004fda0003f05270 */
[----:B------:R-:W-:Y:S05]  /*0160*/  @!P0 EXIT ;  /* 0x000000000000894d */ /* 0x000fea0003800000 */
[----:B------:R-:W0:Y:S01]  /*0170*/  LDCU.64 UR6, c[0x0][0x3a0] ;  /* 0x00007400ff0677ac */ /* 0x000e220008000a00 */
[----:B------:R-:W-:Y:S01]  /*0180*/  IMAD.MOV.U32 R9, RZ, RZ, 0x1 ;  /* 0x00000001ff097424 */ /* 0x000fe200078e00ff */
[----:B------:R-:W1:Y:S01]  /*0190*/  LDC.64 R2, c[0x0][0x390] ;  /* 0x0000e400ff027b82 */ /* 0x000e620000000a00 */
[----:B------:R2:W-:Y:S01]  /*01a0*/  STG.E.U8 desc[UR8][R4.64], RZ ;  /* 0x000000ff04007986 */ /* 0x0005e2000c101108 */
[C---:B------:R-:W-:Y:S01]  /*01b0*/  IADD3 R0, PT, PT, -R15.reuse, R8, RZ ;  /* 0x000000080f007210 */ /* 0x040fe20007ffe1ff */
[----:B------:R-:W3:Y:S01]  /*01c0*/  LDCU.64 UR10, c[0x0][0x398] ;  /* 0x00007300ff0a77ac */ /* 0x000ee20008000a00 */
[----:B------:R-:W-:Y:S01]  /*01d0*/  BSSY.RECONVERGENT B0, `(.L_x_1) ;  /* 0x0000035000007945 */ /* 0x000fe20003800200 */
[----:B------:R-:W-:Y:S02]  /*01e0*/  IMAD.MOV.U32 R17, RZ, RZ, R15 ;  /* 0x000000ffff117224 */ /* 0x000fe400078e000f */
[----:B0-----:R-:W-:Y:S02]  /*01f0*/  IMAD.U32 R13, RZ, RZ, UR6 ;  /* 0x00000006ff0d7e24 */ /* 0x001fe4000f8e00ff */
[----:B------:R-:W-:Y:S01]  /*0200*/  IMAD.U32 R12, RZ, RZ, UR7 ;  /* 0x00000007ff0c7e24 */ /* 0x000fe2000f8e00ff */
[----:B------:R-:W0:Y:S02]  /*0210*/  LDCU.64 UR6, c[0x0][0x3a0] ;  /* 0x00007400ff0677ac */ /* 0x000e240008000a00 */
[C---:B------:R-:W-:Y:S01]  /*0220*/  IADD3 R6, P0, PT, R15.reuse, R13, RZ ;  /* 0x0000000d0f067210 */ /* 0x040fe20007f1e0ff */
[----:B-1----:R-:W-:-:S04]  /*0230*/  IMAD.WIDE R2, R15, 0x4, R2 ;  /* 0x000000040f027825 */ /* 0x002fc800078e0202 */
[----:B------:R-:W-:Y:S01]  /*0240*/  IMAD.X R7, R7, 0x1, R12, P0 ;  /* 0x0000000107077824 */ /* 0x000fe200000e060c */
[----:B------:R-:W-:Y:S01]  /*0250*/  LOP3.LUT P0, R11, R0, 0x3, RZ, 0xc0, !PT ;  /* 0x00000003000b7812 */ /* 0x000fe2000780c0ff */
[----:B------:R-:W-:-:S03]  /*0260*/  IMAD R0, R15, R8, RZ ;  /* 0x000000080f007224 */ /* 0x000fc600078e02ff */
[----:B------:R2:W-:Y:S09]  /*0270*/  STG.E.U8 desc[UR8][R6.64], R9 ;  /* 0x0000000906007986 */ /* 0x0005f2000c101108 */
[----:B0--3--:R-:W-:Y:S05]  /*0280*/  @!P0 BRA `(.L_x_2) ;  /* 0x0000000000a48947 */ /* 0x009fea0003800000 */
[----:B--2---:R-:W0:Y:S01]  /*0290*/  LDC.64 R8, c[0x0][0x390] ;  /* 0x0000e400ff087b82 */ /* 0x004e220000000a00 */
[----:B------:R-:W-:Y:S02]  /*02a0*/  IMAD.MOV R26, RZ, RZ, -R11 ;  /* 0x000000ffff1a7224 */ /* 0x000fe400078e0a0b */
[----:B------:R-:W-:Y:S02]  /*02b0*/  IMAD.IADD R11, R15, 0x1, R0 ;  /* 0x000000010f0b7824 */ /* 0x000fe400078e0200 */
[----:B------:R-:W-:-:S03]  /*02c0*/  IMAD.MOV.U32 R17, RZ, RZ, R15 ;  /* 0x000000ffff117224 */ /* 0x000fc600078e000f */
[----:B------:R-:W1:Y:S08]  /*02d0*/  LDC.64 R6, c[0x0][0x380] ;  /* 0x0000e000ff067b82 */ /* 0x000e700000000a00 */
[----:B------:R-:W2:Y:S02]  /*02e0*/  LDC.64 R4, c[0x0][0x388] ;  /* 0x0000e200ff047b82 */ /* 0x000ea40000000a00 */
.L_x_5:
[----:B------:R-:W-:Y:S01]  /*02f0*/  IMAD.U32 R16, RZ, RZ, UR10 ;  /* 0x0000000aff107e24 */ /* 0x000fe2000f8e00ff */
[----:B------:R-:W-:Y:S01]  /*0300*/  SHF.R.S32.HI R21, RZ, 0x1f, R17 ;  /* 0x0000001fff157819 */ /* 0x000fe20000011411 */
[----:B------:R-:W-:-:S03]  /*0310*/  IMAD.U32 R14, RZ, RZ, UR11 ;  /* 0x0000000bff0e7e24 */ /* 0x000fc6000f8e00ff */
[----:B------:R-:W-:-:S05]  /*0320*/  IADD3 R18, P0, PT, R17, R16, RZ ;  /* 0x0000001011127210 */ /* 0x000fca0007f1e0ff */
[----:B------:R-:W-:-:S05]  /*0330*/  IMAD.X R19, R21, 0x1, R14, P0 ;  /* 0x0000000115137824 */ /* 0x000fca00000e060e */
[----:B---3--:R-:W3:Y:S01]  /*0340*/  LDG.E.U8 R12, desc[UR8][R18.64] ;  /* 0x00000008120c7981 */ /* 0x008ee2000c1e1100 */
[----:B------:R-:W-:Y:S01]  /*0350*/  MOV R13, UR6 ;  /* 0x00000006000d7c02 */ /* 0x000fe20008000f00 */
[----:B------:R-:W-:Y:S01]  /*0360*/  VIADD R26, R26, 0x1 ;  /* 0x000000011a1a7836 */ /* 0x000fe20000000000 */
[----:B------:R-:W-:Y:S02]  /*0370*/  BSSY.RECONVERGENT B1, `(.L_x_3) ;  /* 0x0000017000017945 */ /* 0x000fe40003800200 */
[----:B------:R-:W-:Y:S02]  /*0380*/  IADD3 R20, P1, PT, R17, R13, RZ ;  /* 0x0000000d11147210 */ /* 0x000fe40007f3e0ff */
[----:B------:R-:W-:Y:S02]  /*0390*/  ISETP.NE.AND P2, PT, R26, RZ, PT ;  /* 0x000000ff1a00720c */ /* 0x000fe40003f45270 */
[----:B---3--:R-:W-:Y:S01]  /*03a0*/  ISETP.NE.AND P0, PT, R12, RZ, PT ;  /* 0x000000ff0c00720c */ /* 0x008fe20003f05270 */
[----:B------:R-:W-:-:S04]  /*03b0*/  IMAD.U32 R12, RZ, RZ, UR7 ;  /* 0x00000007ff0c7e24 */ /* 0x000fc8000f8e00ff */
[----:B------:R-:W-:-:S08]  /*03c0*/  IMAD.X R21, R21, 0x1, R12, P1 ;  /* 0x0000000115157824 */ /* 0x000fd000008e060c */
[----:B------:R-:W-:Y:S05]  /*03d0*/  @P0 BRA `(.L_x_4) ;  /* 0x0000000000400947 */ /* 0x000fea0003800000 */
[----:B------:R-:W3:Y:S02]  /*03e0*/  LDG.E.U8 R20, desc[UR8][R20.64] ;  /* 0x0000000814147981 */ /* 0x000ee4000c1e1100 */
[----:B---3--:R-:W-:-:S13]  /*03f0*/  ISETP.NE.AND P0, PT, R20, RZ, PT ;  /* 0x000000ff1400720c */ /* 0x008fda0003f05270 */
[----:B------:R-:W-:Y:S05]  /*0400*/  @P0 BRA `(.L_x_4) ;  /* 0x0000000000340947 */ /* 0x000fea0003800000 */
[----:B-1----:R-:W-:-:S05]  /*0410*/  IMAD.WIDE R20, R11, 0x4, R6 ;  /* 0x000000040b147825 */ /* 0x002fca00078e0206 */
[----:B------:R-:W3:Y:S02]  /*0420*/  LDG.E R22, desc[UR8][R20.64] ;  /* 0x0000000814167981 */ /* 0x000ee4000c1e1900 */
[----:B---3--:R-:W-:-:S13]  /*0430*/  ISETP.GE.AND P0, PT, R22, 0x1, PT ;  /* 0x000000011600780c */ /* 0x008fda0003f06270 */
[----:B------:R-:W-:Y:S05]  /*0440*/  @!P0 BRA `(.L_x_4) ;  /* 0x0000000000248947 */ /* 0x000fea0003800000 */
[----:B------:R-:W-:Y:S02]  /*0450*/  IMAD.MOV.U32 R23, RZ, RZ, 0x1 ;  /* 0x00000001ff177424 */ /* 0x000fe400078e00ff */
[----:B--2---:R-:W-:-:S03]  /*0460*/  IMAD.WIDE R24, R17, 0x4, R4 ;  /* 0x0000000411187825 */ /* 0x004fc600078e0204 */
[----:B------:R0:W-:Y:S04]  /*0470*/  STG.E.U8 desc[UR8][R18.64], R23 ;  /* 0x0000001712007986 */ /* 0x0001e8000c101108 */
[----:B------:R3:W-:Y:S04]  /*0480*/  STG.E desc[UR8][R24.64], R15 ;  /* 0x0000000f18007986 */ /* 0x0007e8000c101908 */
[----:B------:R-:W2:Y:S04]  /*0490*/  LDG.E R20, desc[UR8][R20.64] ;  /* 0x0000000814147981 */ /* 0x000ea8000c1e1900 */
[----:B------:R-:W2:Y:S01]  /*04a0*/  LDG.E R27, desc[UR8][R2.64] ;  /* 0x00000008021b7981 */ /* 0x000ea2000c1e1900 */
[----:B0-----:R-:W-:Y:S01]  /*04b0*/  IMAD.WIDE R22, R17, 0x4, R8 ;  /* 0x0000000411167825 */ /* 0x001fe200078e0208 */
[----:B--2---:R-:W-:-:S05]  /*04c0*/  VIMNMX R27, PT, PT, R27, R20, PT ;  /* 0x000000141b1b7248 */ /* 0x004fca0003fe0100 */
[----:B------:R3:W-:Y:S02]  /*04d0*/  STG.E desc[UR8][R22.64], R27 ;  /* 0x0000001b16007986 */ /* 0x0007e4000c101908 */
.L_x_4:
[----:B------:R-:W-:Y:S05]  /*04e0*/  BSYNC.RECONVERGENT B1 ;  /* 0x0000000000017941 */ /* 0x000fea0003800200 */
.L_x_3:
[----:B------:R-:W-:Y:S02]  /*04f0*/  VIADD R17, R17, 0x1 ;  /* 0x0000000111117836 */ /* 0x000fe40000000000 */
[----:B------:R-:W-:Y:S01]  /*0500*/  VIADD R11, R11, 0x1 ;  /* 0x000000010b0b7836 */ /* 0x000fe20000000000 */
[----:B------:R-:W-:Y:S06]  /*0510*/  @P2 BRA `(.L_x_5) ;  /* 0xfffffffc00742947 */ /* 0x000fec000383ffff */
.L_x_2:
[----:B------:R-:W-:Y:S05]  /*0520*/  BSYNC.RECONVERGENT B0 ;  /* 0x0000000000007941 */ /* 0x000fea0003800200 */
.L_x_1:
[----:B--2---:R-:W2:Y:S01]  /*0530*/  LDC R5, c[0x0][0x3a8] ;  /* 0x0000ea00ff057b82 */ /* 0x004ea20000000800 */
[----:B------:R-:W4:Y:S01]  /*0540*/  LDCU UR5, c[0x0][0x3a8] ;  /* 0x00007500ff0577ac */ /* 0x000f220008000800 */
[----:B------:R-:W-:Y:S01]  /*0550*/  BSSY.RECONVERGENT B0, `(.L_x_6) ;  /* 0x0000070000007945 */ /* 0x000fe20003800200 */
[----:B------:R-:W0:Y:S01]  /*0560*/  LDCU.64 UR6, c[0x0][0x398] ;  /* 0x00007300ff0677ac */ /* 0x000e220008000a00 */
[----:B------:R-:W0:Y:S01]  /*0570*/  LDCU.64 UR10, c[0x0][0x3a0] ;  /* 0x00007400ff0a77ac */ /* 0x000e220008000a00 */
[----:B--2---:R-:W-:-:S04]  /*0580*/  IADD3 R10, PT, PT, R10, UR4, -R5 ;  /* 0x000000040a0a7c10 */ /* 0x004fc8000fffe805 */
[----:B------:R-:W-:-:S13]  /*0590*/  ISETP.GT.U32.AND P0, PT, R10, -0x4, PT ;  /* 0xfffffffc0a00780c */ /* 0x000fda0003f04070 */
[----:B0---4-:R-:W-:Y:S05]  /*05a0*/  @P0 BRA `(.L_x_7) ;  /* 0x0000000400a80947 */ /* 0x011fea0003800000 */
[----:B---3--:R-:W0:Y:S01]  /*05b0*/  LDC.64 R24, c[0x0][0x388] ;  /* 0x0000e200ff187b82 */ /* 0x008e220000000a00 */
[----:B-1----:R-:W-:Y:S02]  /*05c0*/  IMAD.MOV.U32 R6, RZ, RZ, 0x8 ;  /* 0x00000008ff067424 */ /* 0x002fe400078e00ff */
[----:B------:R-:W-:Y:S02]  /*05d0*/  IMAD.MOV.U32 R7, RZ, RZ, 0x0 ;  /* 0x00000000ff077424 */ /* 0x000fe400078e00ff */
[----:B------:R-:W-:-:S03]  /*05e0*/  IMAD.IADD R29, R0, 0x1, R17 ;  /* 0x00000001001d7824 */ /* 0x000fc600078e0211 */
[----:B------:R-:W1:Y:S08]  /*05f0*/  LDC.64 R8, c[0x0][0x380] ;  /* 0x0000e000ff087b82 */ /* 0x000e700000000a00 */
[----:B------:R-:W2:Y:S01]  /*0600*/  LDC.64 R26, c[0x0][0x390] ;  /* 0x0000e400ff1a7b82 */ /* 0x000ea20000000a00 */
[----:B0-----:R-:W-:-:S05]  /*0610*/  IMAD.WIDE.U32 R4, R24, 0x1, R6 ;  /* 0x0000000118047825 */ /* 0x001fca00078e0006 */
[----:B------:R-:W-:Y:S02]  /*0620*/  IADD3 R25, PT, PT, R5, R25, RZ ;  /* 0x0000001905197210 */ /* 0x000fe40007ffe0ff */
[----:B-1----:R-:W-:Y:S01]  /*0630*/  IADD3 R24, P0, PT, R8, 0x8, RZ ;  /* 0x0000000808187810 */ /* 0x002fe20007f1e0ff */
[----:B--2---:R-:W-:-:S04]  /*0640*/  IMAD.WIDE.U32 R6, R26, 0x1, R6 ;  /* 0x000000011a067825 */ /* 0x004fc800078e0006 */
[----:B------:R-:W-:Y:S02]  /*0650*/  IMAD.IADD R27, R7, 0x1, R27 ;  /* 0x00000001071b7824 */ /* 0x000fe400078e021b */
[----:B------:R-:W-:-:S07]  /*0660*/  IMAD.X R26, RZ, RZ, R9, P0 ;  /* 0x000000ffff1a7224 */ /* 0x000fce00000e0609 */
.L_x_16:
[----:B------:R-:W-:Y:S01]  /*0670*/  IMAD.U32 R16, RZ, RZ, UR6 ;  /* 0x00000006ff107e24 */ /* 0x000fe2000f8e00ff */
[----:B-12---:R-:W-:Y:S01]  /*0680*/  SHF.R.S32.HI R31, RZ, 0x1f, R17 ;  /* 0x0000001fff1f7819 */ /* 0x006fe20000011411 */
[----:B------:R-:W-:-:S03]  /*0690*/  IMAD.U32 R14, RZ, RZ, UR7 ;  /* 0x00000007ff0e7e24 */ /* 0x000fc6000f8e00ff */
[----:B0--3--:R-:W-:-:S05]  /*06a0*/  IADD3 R8, P0, PT, R17, R16, RZ ;  /* 0x0000001011087210 */ /* 0x009fca0007f1e0ff */
[----:B------:R-:W-:-:S05]  /*06b0*/  IMAD.X R9, R31, 0x1, R14, P0 ;  /* 0x000000011f097824 */ /* 0x000fca00000e060e */
[----:B------:R-:W2:Y:S01]  /*06c0*/  LDG.E.U8 R11, desc[UR8][R8.64] ;  /* 0x00000008080b7981 */ /* 0x000ea2000c1e1100 */
[----:B------:R-:W-:Y:S01]  /*06d0*/  IMAD.U32 R13, RZ, RZ, UR10 ;  /* 0x0000000aff0d7e24 */ /* 0x000fe2000f8e00ff */
[----:B------:R-:W-:Y:S01]  /*06e0*/  MOV R12, UR11 ;  /* 0x0000000b000c7c02 */ /* 0x000fe20008000f00 */
[----:B------:R-:W-:Y:S01]  /*06f0*/  IMAD.MOV.U32 R18, RZ, RZ, R4 ;  /* 0x000000ffff127224 */ /* 0x000fe200078e0004 */
[----:B------:R-:W-:Y:S01]  /*0700*/  BSSY.RECONVERGENT B1, `(.L_x_8) ;  /* 0x0000018000017945 */ /* 0x000fe20003800200 */
[----:B------:R-:W-:Y:S01]  /*0710*/  IMAD.MOV.U32 R19, RZ, RZ, R25 ;  /* 0x000000ffff137224 */ /* 0x000fe200078e0019 */
[C---:B------:R-:W-:Y:S01]  /*0720*/  IADD3 R10, P1, PT, R17.reuse, R13, RZ ;  /* 0x0000000d110a7210 */ /* 0x040fe20007f3e0ff */
[----:B------:R-:W-:Y:S02]  /*0730*/  IMAD.MOV.U32 R20, RZ, RZ, R6 ;  /* 0x000000ffff147224 */ /* 0x000fe400078e0006 */
[----:B------:R-:W-:Y:S02]  /*0740*/  IMAD.MOV.U32 R21, RZ, RZ, R27 ;  /* 0x000000ffff157224 */ /* 0x000fe400078e001b */
[----:B------:R-:W-:-:S04]  /*0750*/  IMAD.WIDE R18, R17, 0x4, R18 ;  /* 0x0000000411127825 */ /* 0x000fc800078e0212 */
[----:B------:R-:W-:Y:S01]  /*0760*/  IMAD.WIDE R20, R17, 0x4, R20 ;  /* 0x0000000411147825 */ /* 0x000fe200078e0214 */
[----:B--2---:R-:W-:-:S03]  /*0770*/  ISETP.NE.AND P0, PT, R11, RZ, PT ;  /* 0x000000ff0b00720c */ /* 0x004fc60003f05270 */
[----:B------:R-:W-:-:S10]  /*0780*/  IMAD.X R11, R31, 0x1, R12, P1 ;  /* 0x000000011f0b7824 */ /* 0x000fd400008e060c */
[----:B------:R-:W-:Y:S05]  /*0790*/  @P0 BRA `(.L_x_9) ;  /* 0x0000000000380947 */ /* 0x000fea0003800000 */
[----:B------:R-:W2:Y:S02]  /*07a0*/  LDG.E.U8 R22, desc[UR8][R10.64] ;  /* 0x000000080a167981 */ /* 0x000ea4000c1e1100 */
[----:B--2---:R-:W-:-:S13]  /*07b0*/  ISETP.NE.AND P0, PT, R22, RZ, PT ;  /* 0x000000ff1600720c */ /* 0x004fda0003f05270 */
[----:B------:R-:W-:Y:S05]  /*07c0*/  @P0 BRA `(.L_x_9) ;  /* 0x00000000002c0947 */ /* 0x000fea0003800000 */
[----:B------:R-:W0:Y:S02]  /*07d0*/  LDC.64 R22, c[0x0][0x380] ;  /* 0x0000e000ff167b82 */ /* 0x000e240000000a00 */
[----:B0-----:R-:W-:-:S05]  /*07e0*/  IMAD.WIDE R22, R29, 0x4, R22 ;  /* 0x000000041d167825 */ /* 0x001fca00078e0216 */
[----:B------:R-:W2:Y:S01]  /*07f0*/  LDG.E R28, desc[UR8][R22.64] ;  /* 0x00000008161c7981 */ /* 0x000ea2000c1e1900 */
[----:B------:R-:W-:Y:S01]  /*0800*/  IMAD.MOV.U32 R30, RZ, RZ, 0x1 ;  /* 0x00000001ff1e7424 */ /* 0x000fe200078e00ff */
[----:B--2---:R-:W-:-:S13]  /*0810*/  ISETP.GE.AND P0, PT, R28, 0x1, PT ;  /* 0x000000011c00780c */ /* 0x004fda0003f06270 */
[----:B------:R0:W-:Y:S04]  /*0820*/  @P0 STG.E.U8 desc[UR8][R8.64], R30 ;  /* 0x0000001e08000986 */ /* 0x0001e8000c101108 */
[----:B------:R0:W-:Y:S04]  /*0830*/  @P0 STG.E desc[UR8][R18.64+-0x8], R15 ;  /* 0xfffff80f12000986 */ /* 0x0001e8000c101908 */
[----:B------:R-:W2:Y:S04]  /*0840*/  @P0 LDG.E R33, desc[UR8][R22.64] ;  /* 0x0000000816210981 */ /* 0x000ea8000c1e1900 */
[----:B------:R-:W2:Y:S02]  /*0850*/  @P0 LDG.E R28, desc[UR8][R2.64] ;  /* 0x00000008021c0981 */ /* 0x000ea4000c1e1900 */
[----:B--2---:R-:W-:-:S05]  /*0860*/  @P0 VIMNMX R33, PT, PT, R28, R33, PT ;  /* 0x000000211c210248 */ /* 0x004fca0003fe0100 */
[----:B------:R0:W-:Y:S02]  /*0870*/  @P0 STG.E desc[UR8][R20.64+-0x8], R33 ;  /* 0xfffff82114000986 */ /* 0x0001e4000c101908 */
.L_x_9:
[----:B------:R-:W-:Y:S05]  /*0880*/  BSYNC.RECONVERGENT B1 ;  /* 0x0000000000017941 */ /* 0x000fea0003800200 */
.L_x_8:
[----:B------:R-:W2:Y:S01]  /*0890*/  LDG.E.U8 R28, desc[UR8][R8.64+0x1] ;  /* 0x00000108081c7981 */ /* 0x000ea2000c1e1100 */
[C---:B------:R-:W-:Y:S01]  /*08a0*/  IADD3 R23, P0, PT, R0.reuse, R17, RZ ;  /* 0x0000001100177210 */ /* 0x040fe20007f1e0ff */
[----:B------:R-:W-:Y:S03]  /*08b0*/  BSSY.RECONVERGENT B1, `(.L_x_10) ;  /* 0x0000012000017945 */ /* 0x000fe60003800200 */
[----:B------:R-:W-:Y:S02]  /*08c0*/  LEA.HI.X.SX32 R31, R0, R31, 0x1, P0 ;  /* 0x0000001f001f7211 */ /* 0x000fe400000f0eff */
[----:B------:R-:W-:-:S04]  /*08d0*/  LEA R22, P1, R23, R24, 0x2 ;  /* 0x0000001817167211 */ /* 0x000fc800078210ff */
[----:B------:R-:W-:Y:S02]  /*08e0*/  LEA.HI.X R23, R23, R26, R31, 0x2, P1 ;  /* 0x0000001a17177211 */ /* 0x000fe400008f141f */
[----:B--2---:R-:W-:-:S13]  /*08f0*/  ISETP.NE.AND P0, PT, R28, RZ, PT ;  /* 0x000000ff1c00720c */ /* 0x004fda0003f05270 */
[----:B------:R-:W-:Y:S05]  /*0900*/  @P0 BRA `(.L_x_11) ;  /* 0x0000000000300947 */ /* 0x000fea0003800000 */
[----:B------:R-:W2:Y:S02]  /*0910*/  LDG.E.U8 R28, desc[UR8][R10.64+0x1] ;  /* 0x000001080a1c7981 */ /* 0x000ea4000c1e1100 */
[----:B--2---:R-:W-:-:S13]  /*0920*/  ISETP.NE.AND P0, PT, R28, RZ, PT ;  /* 0x000000ff1c00720c */ /* 0x004fda0003f05270 */
[----:B------:R-:W-:Y:S05]  /*0930*/  @P0 BRA `(.L_x_11) ;  /* 0x0000000000240947 */ /* 0x000fea0003800000 */
[----:B------:R-:W2:Y:S01]  /*0940*/  LDG.E R28, desc[UR8][R22.64+-0x4] ;  /* 0xfffffc08161c7981 */ /* 0x000ea2000c1e1900 */
[----:B0-----:R-:W-:Y:S01]  /*0950*/  IMAD.MOV.U32 R30, RZ, RZ, 0x1 ;  /* 0x00000001ff1e7424 */ /* 0x001fe200078e00ff */
[----:B--2---:R-:W-:-:S13]  /*0960*/  ISETP.GE.AND P0, PT, R28, 0x1, PT ;  /* 0x000000011c00780c */ /* 0x004fda0003f06270 */
[----:B------:R1:W-:Y:S04]  /*0970*/  @P0 STG.E.U8 desc[UR8][R8.64+0x1], R30 ;  /* 0x0000011e08000986 */ /* 0x0003e8000c101108 */
[----:B------:R1:W-:Y:S04]  /*0980*/  @P0 STG.E desc[UR8][R18.64+-0x4], R15 ;  /* 0xfffffc0f12000986 */ /* 0x0003e8000c101908 */
[----:B------:R-:W2:Y:S04]  /*0990*/  @P0 LDG.E R28, desc[UR8][R2.64] ;  /* 0x00000008021c0981 */ /* 0x000ea8000c1e1900 */
[----:B------:R-:W2:Y:S02]  /*09a0*/  @P0 LDG.E R31, desc[UR8][R22.64+-0x4] ;  /* 0xfffffc08161f0981 */ /* 0x000ea4000c1e1900 */
[----:B--2---:R-:W-:-:S05]  /*09b0*/  @P0 VIMNMX R31, PT, PT, R28, R31, PT ;  /* 0x0000001f1c1f0248 */ /* 0x004fca0003fe0100 */
[----:B------:R1:W-:Y:S02]  /*09c0*/  @P0 STG.E desc[UR8][R20.64+-0x4], R31 ;  /* 0xfffffc1f14000986 */ /* 0x0003e4000c101908 */
.L_x_11:
[----:B------:R-:W-:Y:S05]  /*09d0*/  BSYNC.RECONVERGENT B1 ;  /* 0x0000000000017941 */ /* 0x000fea0003800200 */
.L_x_10:
[----:B------:R-:W2:Y:S01]  /*09e0*/  LDG.E.U8 R28, desc[UR8][R8.64+0x2] ;  /* 0x00000208081c7981 */ /* 0x000ea2000c1e1100 */
[----:B------:R-:W-:Y:S01]  /*09f0*/  BSSY.RECONVERGENT B1, `(.L_x_12) ;  /* 0x000000f000017945 */ /* 0x000fe20003800200 */
[----:B--2---:R-:W-:-:S13]  /*0a00*/  ISETP.NE.AND P0, PT, R28, RZ, PT ;  /* 0x000000ff1c00720c */ /* 0x004fda0003f05270 */
[----:B------:R-:W-:Y:S05]  /*0a10*/  @P0 BRA `(.L_x_13) ;  /* 0x0000000000300947 */ /* 0x000fea0003800000 */
[----:B------:R-:W2:Y:S02]  /*0a20*/  LDG.E.U8 R28, desc[UR8][R10.64+0x2] ;  /* 0x000002080a1c7981 */ /* 0x000ea4000c1e1100 */
[----:B--2---:R-:W-:-:S13]  /*0a30*/  ISETP.NE.AND P0, PT, R28, RZ, PT ;  /* 0x000000ff1c00720c */ /* 0x004fda0003f05270 */
[----:B------:R-:W-:Y:S05]  /*0a40*/  @P0 BRA `(.L_x_13) ;  /* 0x0000000000240947 */ /* 0x000fea0003800000 */
[----:B------:R-:W2:Y:S01]  /*0a50*/  LDG.E R28, desc[UR8][R22.64] ;  /* 0x00000008161c7981 */ /* 0x000ea2000c1e1900 */
[----:B01----:R-:W-:Y:S01]  /*0a60*/  HFMA2 R30, -RZ, RZ, 0, 5.9604644775390625e-08 ;  /* 0x00000001ff1e7431 */ /* 0x003fe200000001ff */
[----:B--2---:R-:W-:-:S13]  /*0a70*/  ISETP.GE.AND P0, PT, R28, 0x1, PT ;  /* 0x000000011c00780c */ /* 0x004fda0003f06270 */
[----:B------:R2:W-:Y:S04]  /*0a80*/  @P0 STG.E.U8 desc[UR8][R8.64+0x2], R30 ;  /* 0x0000021e08000986 */ /* 0x0005e8000c101108 */
[----:B------:R2:W-:Y:S04]  /*0a90*/  @P0 STG.E desc[UR8][R18.64], R15 ;  /* 0x0000000f12000986 */ /* 0x0005e8000c101908 */
[----:B------:R-:W3:Y:S04]  /*0aa0*/  @P0 LDG.E R28, desc[UR8][R2.64] ;  /* 0x00000008021c0981 */ /* 0x000ee8000c1e1900 */
[----:B------:R-:W3:Y:S02]  /*0ab0*/  @P0 LDG.E R31, desc[UR8][R22.64] ;  /* 0x00000008161f0981 */ /* 0x000ee4000c1e1900 */
[----:B---3--:R-:W-:-:S05]  /*0ac0*/  @P0 VIMNMX R31, PT, PT, R28, R31, PT ;  /* 0x0000001f1c1f0248 */ /* 0x008fca0003fe0100 */
[----:B------:R2:W-:Y:S02]  /*0ad0*/  @P0 STG.E desc[UR8][R20.64], R31 ;  /* 0x0000001f14000986 */ /* 0x0005e4000c101908 */
.L_x_13:
[----:B------:R-:W-:Y:S05]  /*0ae0*/  BSYNC.RECONVERGENT B1 ;  /* 0x0000000000017941 */ /* 0x000fea0003800200 */
.L_x_12:
[----:B------:R-:W3:Y:S01]  /*0af0*/  LDG.E.U8 R28, desc[UR8][R8.64+0x3] ;  /* 0x00000308081c7981 */ /* 0x000ee2000c1e1100 */
[----:B------:R-:W-:Y:S01]  /*0b00*/  BSSY.RECONVERGENT B1, `(.L_x_14) ;  /* 0x0000010000017945 */ /* 0x000fe20003800200 */
[----:B---3--:R-:W-:-:S13]  /*0b10*/  ISETP.NE.AND P0, PT, R28, RZ, PT ;  /* 0x000000ff1c00720c */ /* 0x008fda0003f05270 */
[----:B------:R-:W-:Y:S05]  /*0b20*/  @P0 BRA `(.L_x_15) ;  /* 0x0000000000340947 */ /* 0x000fea0003800000 */
[----:B------:R-:W3:Y:S02]  /*0b30*/  LDG.E.U8 R10, desc[UR8][R10.64+0x3] ;  /* 0x000003080a0a7981 */ /* 0x000ee4000c1e1100 */
[----:B---3--:R-:W-:-:S13]  /*0b40*/  ISETP.NE.AND P0, PT, R10, RZ, PT ;  /* 0x000000ff0a00720c */ /* 0x008fda0003f05270 */
[----:B------:R-:W-:Y:S05]  /*0b50*/  @P0 BRA `(.L_x_15) ;  /* 0x0000000000280947 */ /* 0x000fea0003800000 */
[----:B------:R-:W3:Y:S02]  /*0b60*/  LDG.E R10, desc[UR8][R22.64+0x4] ;  /* 0x00000408160a7981 */ /* 0x000ee4000c1e1900 */
[----:B---3--:R-:W-:-:S13]  /*0b70*/  ISETP.GE.AND P0, PT, R10, 0x1, PT ;  /* 0x000000010a00780c */ /* 0x008fda0003f06270 */
[----:B------:R-:W-:Y:S05]  /*0b80*/  @!P0 BRA `(.L_x_15) ;  /* 0x00000000001c8947 */ /* 0x000fea0003800000 */
[----:B------:R-:W-:-:S05]  /*0b90*/  IMAD.MOV.U32 R28, RZ, RZ, 0x1 ;  /* 0x00000001ff1c7424 */ /* 0x000fca00078e00ff */
[----:B------:R3:W-:Y:S04]  /*0ba0*/  STG.E.U8 desc[UR8][R8.64+0x3], R28 ;  /* 0x0000031c08007986 */ /* 0x0007e8000c101108 */
[----:B------:R3:W-:Y:S04]  /*0bb0*/  STG.E desc[UR8][R18.64+0x4], R15 ;  /* 0x0000040f12007986 */ /* 0x0007e8000c101908 */
[----:B------:R-:W4:Y:S04]  /*0bc0*/  LDG.E R23, desc[UR8][R22.64+0x4] ;  /* 0x0000040816177981 */ /* 0x000f28000c1e1900 */
[----:B------:R-:W4:Y:S02]  /*0bd0*/  LDG.E R10, desc[UR8][R2.64] ;  /* 0x00000008020a7981 */ /* 0x000f24000c1e1900 */
[----:B----4-:R-:W-:-:S05]  /*0be0*/  VIMNMX R11, PT, PT, R10, R23, PT ;  /* 0x000000170a0b7248 */ /* 0x010fca0003fe0100 */
[----:B------:R3:W-:Y:S02]  /*0bf0*/  STG.E desc[UR8][R20.64+0x4], R11 ;  /* 0x0000040b14007986 */ /* 0x0007e4000c101908 */
.L_x_15:
[----:B------:R-:W-:Y:S05]  /*0c00*/  BSYNC.RECONVERGENT B1 ;  /* 0x0000000000017941 */ /* 0x000fea0003800200 */
.L_x_14:
[----:B------:R-:W-:Y:S02]  /*0c10*/  VIADD R17, R17, 0x4 ;  /* 0x0000000411117836 */ /* 0x000fe40000000000 */
[----:B------:R-:W-:-:S03]  /*0c20*/  VIADD R29, R29, 0x4 ;  /* 0x000000041d1d7836 */ /* 0x000fc60000000000 */
[----:B------:R-:W-:-:S13]  /*0c30*/  ISETP.GE.AND P0, PT, R17, UR5, PT ;  /* 0x0000000511007c0c */ /* 0x000fda000bf06270 */
[----:B------:R-:W-:Y:S05]  /*0c40*/  @!P0 BRA `(.L_x_16) ;  /* 0xfffffff800888947 */ /* 0x000fea000383ffff */
.L_x_7:
[----:B------:R-:W-:Y:S05]  /*0c50*/  BSYNC.RECONVERGENT B0 ;  /* 0x0000000000007941 */ /* 0x000fea0003800200 */
.L_x_6:
[----:B------:R-:W-:-:S13]  /*0c60*/  ISETP.GE.AND P0, PT, R15, 0x1, PT ;  /* 0x000000010f00780c */ /* 0x000fda0003f06270 */
[----:B------:R-:W-:Y:S05]  /*0c70*/  @!P0 EXIT ;  /* 0x000000000000894d */ /* 0x000fea0003800000 */
[C---:B------:R-:W-:Y:S01]  /*0c80*/  ISETP.GE.U32.AND P0, PT, R15.reuse, 0x4, PT ;  /* 0x000000040f00780c */ /* 0x040fe20003f06070 */
[----:B------:R-:W-:Y:S01]  /*0c90*/  BSSY.RECONVERGENT B0, `(.L_x_17) ;  /* 0x000006e000007945 */ /* 0x000fe20003800200 */
[----:B-1----:R-:W-:Y:S01]  /*0ca0*/  LOP3.LUT R6, R15, 0x3, RZ, 0xc0, !PT ;  /* 0x000000030f067812 */ /* 0x002fe200078ec0ff */
[----:B------:R-:W-:-:S10]  /*0cb0*/  IMAD.MOV.U32 R7, RZ, RZ, RZ ;  /* 0x000000ffff077224 */ /* 0x000fd400078e00ff */
[----:B------:R-:W-:Y:S05]  /*0cc0*/  @!P0 BRA `(.L_x_18) ;  /* 0x0000000400a88947 */ /* 0x000fea0003800000 */
[----:B0-23--:R-:W0:Y:S01]  /*0cd0*/  LDC.64 R8, c[0x0][0x380] ;  /* 0x0000e000ff087b82 */ /* 0x00de220000000a00 */
[----:B------:R-:W1:Y:S01]  /*0ce0*/  LDCU.64 UR6, c[0x0][0x388] ;  /* 0x00007100ff0677ac */ /* 0x000e620008000a00 */
[----:B------:R-:W-:Y:S01]  /*0cf0*/  IADD3 R10, P1, PT, R13, 0x3, RZ ;  /* 0x000000030d0a7810 */ /* 0x000fe20007f3e0ff */
[----:B------:R-:W-:Y:S01]  /*0d00*/  IMAD.MOV.U32 R21, RZ, RZ, R0 ;  /* 0x000000ffff157224 */ /* 0x000fe200078e0000 */
[----:B------:R-:W-:Y:S01]  /*0d10*/  LOP3.LUT R7, R15, 0x7ffffffc, RZ, 0xc0, !PT ;  /* 0x7ffffffc0f077812 */ /* 0x000fe200078ec0ff */
[----:B------:R-:W2:Y:S01]  /*0d20*/  LDCU.64 UR4, c[0x0][0x390] ;  /* 0x00007200ff0477ac */ /* 0x000ea20008000a00 */
[----:B------:R-:W-:Y:S02]  /*0d30*/  IADD3.X R11, PT, PT, RZ, R12, RZ, P1, !PT ;  /* 0x0000000cff0b7210 */ /* 0x000fe40000ffe4ff */
[----:B------:R-:W3:Y:S01]  /*0d40*/  LDC.64 R4, c[0x0][0x380] ;  /* 0x0000e000ff047b82 */ /* 0x000ee20000000a00 */
[----:B------:R-:W-:Y:S01]  /*0d50*/  IMAD.MOV R20, RZ, RZ, -R7 ;  /* 0x000000ffff147224 */ /* 0x000fe200078e0a07 */
[----:B-1----:R-:W-:-:S02]  /*0d60*/  UIADD3 UR6, UP0, UPT, UR6, 0x8, URZ ;  /* 0x0000000806067890 */ /* 0x002fc4000ff1e0ff */
[----:B--2---:R-:W-:Y:S01]  /*0d70*/  UIADD3 UR4, UP1, UPT, UR4, 0x8, URZ ;  /* 0x0000000804047890 */ /* 0x004fe2000ff3e0ff */
[----:B0-----:R-:W-:Y:S01]  /*0d80*/  IMAD.WIDE R8, R0, 0x4, R8 ;  /* 0x0000000400087825 */ /* 0x001fe200078e0208 */
[----:B------:R-:W-:Y:S02]  /*0d90*/  UIADD3.X UR7, UPT, UPT, URZ, UR7, URZ, UP0, !UPT ;  /* 0x00000007ff077290 */ /* 0x000fe400087fe4ff */
[----:B------:R-:W-:Y:S01]  /*0da0*/  UIADD3.X UR5, UPT, UPT, URZ, UR5, URZ, UP1, !UPT ;  /* 0x00000005ff057290 */ /* 0x000fe20008ffe4ff */
[----:B------:R-:W-:Y:S01]  /*0db0*/  IMAD.U32 R12, RZ, RZ, UR6 ;  /* 0x00000006ff0c7e24 */ /* 0x000fe2000f8e00ff */
[----:B------:R-:W-:Y:S02]  /*0dc0*/  IADD3 R18, P0, PT, R8, 0x8, RZ ;  /* 0x0000000808127810 */ /* 0x000fe40007f1e0ff */
[----:B------:R-:W-:Y:S02]  /*0dd0*/  IMAD.U32 R13, RZ, RZ, UR7 ;  /* 0x00000007ff0d7e24 */ /* 0x000fe4000f8e00ff */
[----:B------:R-:W-:-:S02]  /*0de0*/  IMAD.U32 R17, RZ, RZ, UR5 ;  /* 0x00000005ff117e24 */ /* 0x000fc4000f8e00ff */
[----:B------:R-:W-:Y:S01]  /*0df0*/  IMAD.X R19, RZ, RZ, R9, P0 ;  /* 0x000000ffff137224 */ /* 0x000fe200000e0609 */
[----:B------:R-:W-:Y:S01]  /*0e00*/  IADD3 R8, P0, PT, R16, 0x1, RZ ;  /* 0x0000000110087810 */ /* 0x000fe20007f1e0ff */
[----:B------:R-:W-:-:S04]  /*0e10*/  IMAD.U32 R16, RZ, RZ, UR4 ;  /* 0x00000004ff107e24 */ /* 0x000fc8000f8e00ff */
[----:B---3--:R-:W-:-:S08]  /*0e20*/  IMAD.X R9, RZ, RZ, R14, P0 ;  /* 0x000000ffff097224 */ /* 0x008fd000000e060e */
.L_x_27:
[----:B------:R-:W2:Y:S01]  /*0e30*/  LDG.E.U8 R14, desc[UR8][R8.64+-0x1] ;  /* 0xffffff08080e7981 */ /* 0x000ea2000c1e1100 */
[----:B------:R-:W-:Y:S01]  /*0e40*/  BSSY.RECONVERGENT B1, `(.L_x_19) ;  /* 0x0000010000017945 */ /* 0x000fe20003800200 */
[----:B--2---:R-:W-:-:S13]  /*0e50*/  ISETP.NE.AND P0, PT, R14, RZ, PT ;  /* 0x000000ff0e00720c */ /* 0x004fda0003f05270 */
[----:B------:R-:W-:Y:S05]  /*0e60*/  @P0 BRA `(.L_x_20) ;  /* 0x0000000000340947 */ /* 0x000fea0003800000 */
[----:B------:R-:W2:Y:S02]  /*0e70*/  LDG.E.U8 R14, desc[UR8][R10.64+-0x3] ;  /* 0xfffffd080a0e7981 */ /* 0x000ea4000c1e1100 */
[----:B--2---:R-:W-:-:S13]  /*0e80*/  ISETP.NE.AND P0, PT, R14, RZ, PT ;  /* 0x000000ff0e00720c */ /* 0x004fda0003f05270 */
[----:B------:R-:W-:Y:S05]  /*0e90*/  @P0 BRA `(.L_x_20) ;  /* 0x0000000000280947 */ /* 0x000fea0003800000 */
[----:B------:R-:W-:-:S05]  /*0ea0*/  IMAD.WIDE R22, R21, 0x4, R4 ;  /* 0x0000000415167825 */ /* 0x000fca00078e0204 */
        /* <DEDUP_REMOVED lines=9> */
.L_x_20:
[----:B------:R-:W-:Y:S05]  /*0f40*/  BSYNC.RECONVERGENT B1 ;  /* 0x0000000000017941 */ /* 0x000fea0003800200 */
.L_x_19:
        /* <DEDUP_REMOVED lines=16> */
.L_x_22:
[----:B------:R-:W-:Y:S05]  /*1050*/  BSYNC.RECONVERGENT B1 ;  /* 0x0000000000017941 */ /* 0x000fea0003800200 */
.L_x_21:
        /* <DEDUP_REMOVED lines=8> */
[----:B-1----:R-:W-:Y:S02]  /*10e0*/  MOV R22, 0x1 ;  /* 0x0000000100167802 */ /* 0x002fe40000000f00 */
[----:B--2---:R-:W-:-:S13]  /*10f0*/  ISETP.GE.AND P0, PT, R14, 0x1, PT ;  /* 0x000000010e00780c */ /* 0x004fda0003f06270 */
[----:B------:R2:W-:Y:S04]  /*1100*/  @P0 STG.E.U8 desc[UR8][R8.64+0x1], R22 ;  /* 0x0000011608000986 */ /* 0x0005e8000c101108 */
[----:B------:R2:W-:Y:S04]  /*1110*/  @P0 STG.E desc[UR8][R12.64], R15 ;  /* 0x0000000f0c000986 */ /* 0x0005e8000c101908 */
[----:B------:R-:W3:Y:S04]  /*1120*/  @P0 LDG.E R14, desc[UR8][R2.64] ;  /* 0x00000008020e0981 */ /* 0x000ee8000c1e1900 */
[----:B------:R-:W3:Y:S02]  /*1130*/  @P0 LDG.E R23, desc[UR8][R18.64] ;  /* 0x0000000812170981 */ /* 0x000ee4000c1e1900 */
[----:B---3--:R-:W-:-:S05]  /*1140*/  @P0 VIMNMX R23, PT, PT, R14, R23, PT ;  /* 0x000000170e170248 */ /* 0x008fca0003fe0100 */
[----:B------:R2:W-:Y:S02]  /*1150*/  @P0 STG.E desc[UR8][R16.64], R23 ;  /* 0x0000001710000986 */ /* 0x0005e4000c101908 */
.L_x_24:
[----:B------:R-:W-:Y:S05]  /*1160*/  BSYNC.RECONVERGENT B1 ;  /* 0x0000000000017941 */ /* 0x000fea0003800200 */
.L_x_23:
        /* <DEDUP_REMOVED lines=10> */
[----:B-12---:R-:W-:-:S05]  /*1210*/  IMAD.MOV.U32 R22, RZ, RZ, 0x1 ;  /* 0x00000001ff167424 */ /* 0x006fca00078e00ff */
[----:B------:R3:W-:Y:S04]  /*1220*/  STG.E.U8 desc[UR8][R8.64+0x2], R22 ;  /* 0x0000021608007986 */ /* 0x0007e8000c101108 */
[----:B------:R3:W-:Y:S04]  /*1230*/  STG.E desc[UR8][R12.64+0x4], R15 ;  /* 0x0000040f0c007986 */ /* 0x0007e8000c101908 */
[----:B------:R-:W2:Y:S04]  /*1240*/  LDG.E R14, desc[UR8][R2.64] ;  /* 0x00000008020e7981 */ /* 0x000ea8000c1e1900 */
[----:B------:R-:W2:Y:S02]  /*1250*/  LDG.E R23, desc[UR8][R18.64+0x4] ;  /* 0x0000040812177981 */ /* 0x000ea4000c1e1900 */
[----:B--2---:R-:W-:-:S05]  /*1260*/  VIMNMX R23, PT, PT, R14, R23, PT ;  /* 0x000000170e177248 */ /* 0x004fca0003fe0100 */
[----:B------:R3:W-:Y:S02]  /*1270*/  STG.E desc[UR8][R16.64+0x4], R23 ;  /* 0x0000041710007986 */ /* 0x0007e4000c101908 */
.L_x_26:
[----:B------:R-:W-:Y:S05]  /*1280*/  BSYNC.RECONVERGENT B1 ;  /* 0x0000000000017941 */ /* 0x000fea0003800200 */
.L_x_25:
[----:B------:R-:W-:Y:S01]  /*1290*/  VIADD R20, R20, 0x4 ;  /* 0x0000000414147836 */ /* 0x000fe20000000000 */
[----:B0123--:R-:W-:Y:S02]  /*12a0*/  IADD3 R8, P1, PT, R8, 0x4, RZ ;  /* 0x0000000408087810 */ /* 0x00ffe40007f3e0ff */
[----:B------:R-:W-:Y:S02]  /*12b0*/  IADD3 R18, P2, PT, R18, 0x10, RZ ;  /* 0x0000001012127810 */ /* 0x000fe40007f5e0ff */
[----:B------:R-:W-:Y:S01]  /*12c0*/  ISETP.NE.AND P0, PT, R20, RZ, PT ;  /* 0x000000ff1400720c */ /* 0x000fe20003f05270 */
[----:B------:R-:W-:Y:S01]  /*12d0*/  IMAD.X R9, RZ, RZ, R9, P1 ;  /* 0x000000ffff097224 */ /* 0x000fe200008e0609 */
[----:B------:R-:W-:Y:S01]  /*12e0*/  IADD3 R10, P3, PT, R10, 0x4, RZ ;  /* 0x000000040a0a7810 */ /* 0x000fe20007f7e0ff */
[----:B------:R-:W-:Y:S01]  /*12f0*/  IMAD.X R19, RZ, RZ, R19, P2 ;  /* 0x000000ffff137224 */ /* 0x000fe200010e0613 */
[----:B------:R-:W-:Y:S02]  /*1300*/  IADD3 R12, P4, PT, R12, 0x10, RZ ;  /* 0x000000100c0c7810 */ /* 0x000fe40007f9e0ff */
[----:B------:R-:W-:Y:S01]  /*1310*/  IADD3 R16, P5, PT, R16, 0x10, RZ ;  /* 0x0000001010107810 */ /* 0x000fe20007fbe0ff */
[----:B------:R-:W-:Y:S01]  /*1320*/  IMAD.X R11, RZ, RZ, R11, P3 ;  /* 0x000000ffff0b7224 */ /* 0x000fe200018e060b */
[----:B------:R-:W-:Y:S01]  /*1330*/  IADD3 R21, PT, PT, R21, 0x4, RZ ;  /* 0x0000000415157810 */ /* 0x000fe20007ffe0ff */
[----:B------:R-:W-:-:S02]  /*1340*/  IMAD.X R13, RZ, RZ, R13, P4 ;  /* 0x000000ffff0d7224 */ /* 0x000fc400020e060d */
[----:B------:R-:W-:Y:S02]  /*1350*/  IMAD.X R17, RZ, RZ, R17, P5 ;  /* 0x000000ffff117224 */ /* 0x000fe400028e0611 */
[----:B------:R-:W-:Y:S06]  /*1360*/  @P0 BRA `(.L_x_27) ;  /* 0xfffffff800b00947 */ /* 0x000fec000383ffff */
.L_x_18:
[----:B------:R-:W-:Y:S05]  /*1370*/  BSYNC.RECONVERGENT B0 ;  /* 0x0000000000007941 */ /* 0x000fea0003800200 */
.L_x_17:
[----:B------:R-:W-:-:S13]  /*1380*/  ISETP.NE.AND P0, PT, R6, RZ, PT ;  /* 0x000000ff0600720c */ /* 0x000fda0003f05270 */
[----:B------:R-:W-:Y:S05]  /*1390*/  @!P0 EXIT ;  /* 0x000000000000894d */ /* 0x000fea0003800000 */
[----:B---3--:R-:W1:Y:S01]  /*13a0*/  LDC.64 R10, c[0x0][0x390] ;  /* 0x0000e400ff0a7b82 */ /* 0x008e620000000a00 */
[----:B------:R-:W3:Y:S01]  /*13b0*/  LDCU.64 UR4, c[0x0][0x3a0] ;  /* 0x00007400ff0477ac */ /* 0x000ee20008000a00 */
[----:B0-2---:R-:W-:Y:S01]  /*13c0*/  IMAD.IADD R9, R0, 0x1, R7 ;  /* 0x0000000100097824 */ /* 0x005fe200078e0207 */
[----:B------:R-:W-:Y:S01]  /*13d0*/  IADD3 R14, PT, PT, -R6, RZ, RZ ;  /* 0x000000ff060e7210 */ /* 0x000fe20007ffe1ff */
[----:B------:R-:W0:Y:S04]  /*13e0*/  LDCU.64 UR6, c[0x0][0x398] ;  /* 0x00007300ff0677ac */ /* 0x000e280008000a00 */
[----:B------:R-:W2:Y:S08]  /*13f0*/  LDC.64 R12, c[0x0][0x388] ;  /* 0x0000e200ff0c7b82 */ /* 0x000eb00000000a00 */
[----:B------:R-:W4:Y:S01]  /*1400*/  LDC.64 R4, c[0x0][0x380] ;  /* 0x0000e000ff047b82 */ /* 0x000f220000000a00 */
[----:B---3--:R-:W-:-:S02]  /*1410*/  IADD3 R0, P0, PT, R7, UR4, RZ ;  /* 0x0000000407007c10 */ /* 0x008fc4000ff1e0ff */
[C---:B0-----:R-:W-:Y:S01]  /*1420*/  IADD3 R16, P1, PT, R7.reuse, UR6, RZ ;  /* 0x0000000607107c10 */ /* 0x041fe2000ff3e0ff */
[----:B-1----:R-:W-:-:S04]  /*1430*/  IMAD.WIDE.U32 R10, R7, 0x4, R10 ;  /* 0x00000004070a7825 */ /* 0x002fc800078e000a */
[----:B------:R-:W-:Y:S02]  /*1440*/  IMAD.MOV.U32 R8, RZ, RZ, R10 ;  /* 0x000000ffff087224 */ /* 0x000fe400078e000a */
[----:B------:R-:W-:Y:S02]  /*1450*/  IMAD.MOV.U32 R23, RZ, RZ, R11 ;  /* 0x000000ffff177224 */ /* 0x000fe400078e000b */
[----:B--2---:R-:W-:-:S04]  /*1460*/  IMAD.WIDE.U32 R12, R7, 0x4, R12 ;  /* 0x00000004070c7825 */ /* 0x004fc800078e000c */
[----:B------:R-:W-:Y:S02]  /*1470*/  IMAD.MOV.U32 R18, RZ, RZ, R12 ;  /* 0x000000ffff127224 */ /* 0x000fe400078e000c */
[----:B------:R-:W-:Y:S02]  /*1480*/  IMAD.MOV.U32 R21, RZ, RZ, R13 ;  /* 0x000000ffff157224 */ /* 0x000fe400078e000d */
[----:B------:R-:W-:Y:S02]  /*1490*/  IMAD.X R19, RZ, RZ, UR5, P0 ;  /* 0x00000005ff137e24 */ /* 0x000fe400080e06ff */
[----:B----4-:R-:W-:-:S07]  /*14a0*/  IMAD.X R7, RZ, RZ, UR7, P1 ;  /* 0x00000007ff077e24 */ /* 0x010fce00088e06ff */
.L_x_30:
[----:B------:R-:W-:-:S05]  /*14b0*/  IMAD.MOV.U32 R6, RZ, RZ, R16 ;  /* 0x000000ffff067224 */ /* 0x000fca00078e0010 */
[----:B0-----:R-:W2:Y:S01]  /*14c0*/  LDG.E.U8 R10, desc[UR8][R6.64] ;  /* 0x00000008060a7981 */ /* 0x001ea2000c1e1100 */
[----:B------:R-:W-:Y:S01]  /*14d0*/  BSSY.RECONVERGENT B0, `(.L_x_28) ;  /* 0x0000017000007945 */ /* 0x000fe20003800200 */
[----:B--2---:R-:W-:-:S13]  /*14e0*/  ISETP.NE.AND P0, PT, R10, RZ, PT ;  /* 0x000000ff0a00720c */ /* 0x004fda0003f05270 */
[----:B------:R-:W-:Y:S05]  /*14f0*/  @P0 BRA `(.L_x_29) ;  /* 0x0000000000500947 */ /* 0x000fea0003800000 */
[----:B------:R-:W-:Y:S02]  /*1500*/  IMAD.MOV.U32 R10, RZ, RZ, R0 ;  /* 0x000000ffff0a7224 */ /* 0x000fe400078e0000 */
[----:B------:R-:W-:-:S05]  /*1510*/  IMAD.MOV.U32 R11, RZ, RZ, R19 ;  /* 0x000000ffff0b7224 */ /* 0x000fca00078e0013 */
[----:B------:R-:W2:Y:S02]  /*1520*/  LDG.E.U8 R10, desc[UR8][R10.64] ;  /* 0x000000080a0a7981 */ /* 0x000ea4000c1e1100 */
[----:B--2---:R-:W-:-:S13]  /*1530*/  ISETP.NE.AND P0, PT, R10, RZ, PT ;  /* 0x000000ff0a00720c */ /* 0x004fda0003f05270 */
[----:B------:R-:W-:Y:S05]  /*1540*/  @P0 BRA `(.L_x_29) ;  /* 0x00000000003c0947 */ /* 0x000fea0003800000 */
[----:B------:R-:W-:-:S05]  /*1550*/  IMAD.WIDE R12, R9, 0x4, R4 ;  /* 0x00000004090c7825 */ /* 0x000fca00078e0204 */
[----:B------:R-:W2:Y:S02]  /*1560*/  LDG.E R10, desc[UR8][R12.64] ;  /* 0x000000080c0a7981 */ /* 0x000ea4000c1e1900 */
[----:B--2---:R-:W-:-:S13]  /*1570*/  ISETP.GE.AND P0, PT, R10, 0x1, PT ;  /* 0x000000010a00780c */ /* 0x004fda0003f06270 */
[----:B------:R-:W-:Y:S05]  /*1580*/  @!P0 BRA `(.L_x_29) ;  /* 0x00000000002c8947 */ /* 0x000fea0003800000 */
[----:B------:R-:W-:Y:S02]  /*1590*/  IMAD.MOV.U32 R20, RZ, RZ, 0x1 ;  /* 0x00000001ff147424 */ /* 0x000fe400078e00ff */
[----:B------:R-:W-:Y:S02]  /*15a0*/  IMAD.MOV.U32 R10, RZ, RZ, R18 ;  /* 0x000000ffff0a7224 */ /* 0x000fe400078e0012 */
[----:B------:R-:W-:Y:S01]  /*15b0*/  IMAD.MOV.U32 R11, RZ, RZ, R21 ;  /* 0x000000ffff0b7224 */ /* 0x000fe200078e0015 */
[----:B------:R-:W-:Y:S04]  /*15c0*/  STG.E.U8 desc[UR8][R6.64], R20 ;  /* 0x0000001406007986 */ /* 0x000fe8000c101108 */
[----:B------:R0:W-:Y:S04]  /*15d0*/  STG.E desc[UR8][R10.64], R15 ;  /* 0x0000000f0a007986 */ /* 0x0001e8000c101908 */
[----:B------:R-:W2:Y:S04]  /*15e0*/  LDG.E R13, desc[UR8][R12.64] ;  /* 0x000000080c0d7981 */ /* 0x000ea8000c1e1900 */
[----:B------:R-:W2:Y:S01]  /*15f0*/  LDG.E R16, desc[UR8][R2.64] ;  /* 0x0000000802107981 */ /* 0x000ea2000c1e1900 */
[----:B0-----:R-:W-:Y:S01]  /*1600*/  IMAD.MOV.U32 R10, RZ, RZ, R8 ;  /* 0x000000ffff0a7224 */ /* 0x001fe200078e0008 */
[----:B------:R-:W-:-:S02]  /*1610*/  MOV R11, R23 ;  /* 0x00000017000b7202 */ /* 0x000fc40000000f00 */
[----:B--2---:R-:W-:-:S05]  /*1620*/  VIMNMX R17, PT, PT, R16, R13, PT ;  /* 0x0000000d10117248 */ /* 0x004fca0003fe0100 */
[----:B------:R0:W-:Y:S02]  /*1630*/  STG.E desc[UR8][R10.64], R17 ;  /* 0x000000110a007986 */ /* 0x0001e4000c101908 */
.L_x_29:
[----:B------:R-:W-:Y:S05]  /*1640*/  BSYNC.RECONVERGENT B0 ;  /* 0x0000000000007941 */ /* 0x000fea0003800200 */
.L_x_28:
[----:B------:R-:W-:Y:S01]  /*1650*/  VIADD R14, R14, 0x1 ;  /* 0x000000010e0e7836 */ /* 0x000fe20000000000 */
[----:B------:R-:W-:Y:S01]  /*1660*/  IADD3 R8, P1, PT, R8, 0x4, RZ ;  /* 0x0000000408087810 */ /* 0x000fe20007f3e0ff */
[----:B------:R-:W-:Y:S01]  /*1670*/  VIADD R9, R9, 0x1 ;  /* 0x0000000109097836 */ /* 0x000fe20000000000 */
[----:B------:R-:W-:Y:S02]  /*1680*/  IADD3 R18, P2, PT, R18, 0x4, RZ ;  /* 0x0000000412127810 */ /* 0x000fe40007f5e0ff */
[----:B------:R-:W-:Y:S01]  /*1690*/  ISETP.NE.AND P0, PT, R14, RZ, PT ;  /* 0x000000ff0e00720c */ /* 0x000fe20003f05270 */
[----:B------:R-:W-:Y:S01]  /*16a0*/  IMAD.X R23, RZ, RZ, R23, P1 ;  /* 0x000000ffff177224 */ /* 0x000fe200008e0617 */
[----:B------:R-:W-:Y:S01]  /*16b0*/  IADD3 R16, P4, PT, R6, 0x1, RZ ;  /* 0x0000000106107810 */ /* 0x000fe20007f9e0ff */
[----:B------:R-:W-:Y:S01]  /*16c0*/  IMAD.X R21, RZ, RZ, R21, P2 ;  /* 0x000000ffff157224 */ /* 0x000fe200010e0615 */
[----:B------:R-:W-:-:S03]  /*16d0*/  IADD3 R0, P3, PT, R0, 0x1, RZ ;  /* 0x0000000100007810 */ /* 0x000fc60007f7e0ff */
[----:B------:R-:W-:Y:S02]  /*16e0*/  IMAD.X R7, RZ, RZ, R7, P4 ;  /* 0x000000ffff077224 */ /* 0x000fe400020e0607 */
[----:B------:R-:W-:-:S04]  /*16f0*/  IMAD.X R19, RZ, RZ, R19, P3 ;  /* 0x000000ffff137224 */ /* 0x000fc800018e0613 */
[----:B------:R-:W-:Y:S05]  /*1700*/  @P0 BRA `(.L_x_30) ;  /* 0xfffffffc00680947 */ /* 0x000fea000383ffff */
[----:B------:R-:W-:Y:S05]  /*1710*/  EXIT ;  /* 0x000000000000794d */ /* 0x000fea0003800000 */
.L_x_31:
        /* <DEDUP_REMOVED lines=14> */
.L_x_33:


//--------------------- .nv.shared.reserved.0     --------------------------
	.section	.nv.shared.reserved.0,"aw",@nobits
	.weak		__nv_reservedSMEM_offset_0_alias
	.size		__nv_reservedSMEM_offset_0_alias, 0, 64
	.other		__nv_reservedSMEM_offset_0_alias,@"STO_CUDA_RESERVED_SHARED STV_DEFAULT"
__nv_reservedSMEM_offset_0_alias:
	.zero		0
	.zero		64


//--------------------- .nv.constant0._Z16cudaAugment_pathPiPbiS_i --------------------------
	.section	.nv.constant0._Z16cudaAugment_pathPiPbiS_i,"a",@progbits
	.sectionflags	@""
	.align	4
.nv.constant0._Z16cudaAugment_pathPiPbiS_i:
	.zero		932


//--------------------- .nv.constant0._Z7cudaBFSPiS_S_PbS0_ii --------------------------
	.section	.nv.constant0._Z7cudaBFSPiS_S_PbS0_ii,"a",@progbits
	.sectionflags	@""
	.align	4
.nv.constant0._Z7cudaBFSPiS_S_PbS0_ii:
	.zero		944


//--------------------- SYMBOLS --------------------------

	.type		.nv.reservedSmem.offset0,@object
	.size		.nv.reservedSmem.offset0,0x4
